	.target	sm_90a

	.elftype	@"ET_EXEC"


//--------------------- .note.nv.tkinfo           --------------------------
	.section	.note.nv.tkinfo,"",@"SHT_NOTE"
	.sectionflags	@"SHF_NOTE_NV_TKINFO"
	.tkinfo
        /*0018*/ 	.word	0x00000002
        /*0030*/ 	.string	""
        /*0030*/ 	.string	"ptxas"
        /*0030*/ 	.string	"Cuda compilation tools, release 13.0, V13.0.88"
        /*0030*/ 	.string	"Build cuda_13.0.r13.0/compiler.36424714_0"
        /*0030*/ 	.string	"-arch sm_90a -m 64 "



//--------------------- .note.nv.cuinfo           --------------------------
	.section	.note.nv.cuinfo,"",@"SHT_NOTE"
	.sectionflags	@"SHF_NOTE_NV_CUINFO"
        /*0018*/ 	.short	0x0002
        /*001a*/ 	.short	0x005a
        /*001c*/ 	.short	0x0082
	.zero		2


//--------------------- .nv.info                  --------------------------
	.section	.nv.info,"",@"SHT_CUDA_INFO"
	.align	4


	//----- nvinfo : EIATTR_REGCOUNT
	.align		4
        /*0000*/ 	.byte	0x04, 0x2f
        /*0002*/ 	.short	(.L_15 - .L_14)
	.align		4
.L_14:
        /*0004*/ 	.word	index@(_ZN7cutlass13device_kernelINS_4gemm6kernel13GemmUniversalIN4cute5tupleIJiiiiEEENS1_10collective13CollectiveMmaINS1_34MainloopSm90TmaGmmaWarpSpecializedILi11ENS5_IJNS4_1CILi2EEENSA_ILi4EEENSA_ILi1EEEEEENS1_32KernelTmaWarpSpecializedPingpongEEENS5_IJNSA_ILi64EEENSA_ILi256EEENSA_ILi32EEEEEENS_10bfloat16_tENS5_IJlSD_lEEESL_SM_NS4_8TiledMMAINS4_8MMA_AtomIJNS4_4SM904GMMA28MMA_64x256x16_F32BF16BF16_SSILNSQ_5MajorE0ELSS_0ELNSQ_7ScaleInE1ELST_1EEEEEENS4_6LayoutINS5_IJSD_SD_SD_EEENS5_IJNSA_ILi0EEESY_SY_EEEEENS5_IJNS4_10UnderscoreES11_S11_EEEEENS4_23SM90_TMA_LOAD_MULTICASTENS4_14ComposedLayoutINS4_7SwizzleILi2ELi4ELi3EEENS4_18smem_ptr_flag_bitsILi16EEENSW_INS5_IJNSA_ILi8EEESJ_EEENS5_IJSJ_SD_EEEEEEEvNS4_8identityES14_S1E_vS1F_EENS_8epilogue10collective6detail29Sm90TmaWarpSpecializedAdapterINS1I_15DefaultEpilogueISL_SM_SM_NS1H_6thread17LinearCombinationISL_Li1EffLNS1M_9ScaleType4KindE0ELNS_15FloatRoundStyleE2ESL_EENS1_15EpilogueDefaultEEEEEvvEEEEvNT_6ParamsE)
        /*0008*/ 	.word	0x000000a8


	//----- nvinfo : EIATTR_FRAME_SIZE
	.align		4
.L_15:
        /*000c*/ 	.byte	0x04, 0x11
        /*000e*/ 	.short	(.L_17 - .L_16)
	.align		4
.L_16:
        /*0010*/ 	.word	index@(_ZN7cutlass13device_kernelINS_4gemm6kernel13GemmUniversalIN4cute5tupleIJiiiiEEENS1_10collective13CollectiveMmaINS1_34MainloopSm90TmaGmmaWarpSpecializedILi11ENS5_IJNS4_1CILi2EEENSA_ILi4EEENSA_ILi1EEEEEENS1_32KernelTmaWarpSpecializedPingpongEEENS5_IJNSA_ILi64EEENSA_ILi256EEENSA_ILi32EEEEEENS_10bfloat16_tENS5_IJlSD_lEEESL_SM_NS4_8TiledMMAINS4_8MMA_AtomIJNS4_4SM904GMMA28MMA_64x256x16_F32BF16BF16_SSILNSQ_5MajorE0ELSS_0ELNSQ_7ScaleInE1ELST_1EEEEEENS4_6LayoutINS5_IJSD_SD_SD_EEENS5_IJNSA_ILi0EEESY_SY_EEEEENS5_IJNS4_10UnderscoreES11_S11_EEEEENS4_23SM90_TMA_LOAD_MULTICASTENS4_14ComposedLayoutINS4_7SwizzleILi2ELi4ELi3EEENS4_18smem_ptr_flag_bitsILi16EEENSW_INS5_IJNSA_ILi8EEESJ_EEENS5_IJSJ_SD_EEEEEEEvNS4_8identityES14_S1E_vS1F_EENS_8epilogue10collective6detail29Sm90TmaWarpSpecializedAdapterINS1I_15DefaultEpilogueISL_SM_SM_NS1H_6thread17LinearCombinationISL_Li1EffLNS1M_9ScaleType4KindE0ELNS_15FloatRoundStyleE2ESL_EENS1_15EpilogueDefaultEEEEEvvEEEEvNT_6ParamsE)
        /*0014*/ 	.word	0x00000008


	//----- nvinfo : EIATTR_MIN_STACK_SIZE
	.align		4
.L_17:
        /*0018*/ 	.byte	0x04, 0x12
        /*001a*/ 	.short	(.L_19 - .L_18)
	.align		4
.L_18:
        /*001c*/ 	.word	index@(_ZN7cutlass13device_kernelINS_4gemm6kernel13GemmUniversalIN4cute5tupleIJiiiiEEENS1_10collective13CollectiveMmaINS1_34MainloopSm90TmaGmmaWarpSpecializedILi11ENS5_IJNS4_1CILi2EEENSA_ILi4EEENSA_ILi1EEEEEENS1_32KernelTmaWarpSpecializedPingpongEEENS5_IJNSA_ILi64EEENSA_ILi256EEENSA_ILi32EEEEEENS_10bfloat16_tENS5_IJlSD_lEEESL_SM_NS4_8TiledMMAINS4_8MMA_AtomIJNS4_4SM904GMMA28MMA_64x256x16_F32BF16BF16_SSILNSQ_5MajorE0ELSS_0ELNSQ_7ScaleInE1ELST_1EEEEEENS4_6LayoutINS5_IJSD_SD_SD_EEENS5_IJNSA_ILi0EEESY_SY_EEEEENS5_IJNS4_10UnderscoreES11_S11_EEEEENS4_23SM90_TMA_LOAD_MULTICASTENS4_14ComposedLayoutINS4_7SwizzleILi2ELi4ELi3EEENS4_18smem_ptr_flag_bitsILi16EEENSW_INS5_IJNSA_ILi8EEESJ_EEENS5_IJSJ_SD_EEEEEEEvNS4_8identityES14_S1E_vS1F_EENS_8epilogue10collective6detail29Sm90TmaWarpSpecializedAdapterINS1I_15DefaultEpilogueISL_SM_SM_NS1H_6thread17LinearCombinationISL_Li1EffLNS1M_9ScaleType4KindE0ELNS_15FloatRoundStyleE2ESL_EENS1_15EpilogueDefaultEEEEEvvEEEEvNT_6ParamsE)
        /*0020*/ 	.word	0x00000008
.L_19:


//--------------------- .nv.compat                --------------------------
	.section	.nv.compat,"",@"SHT_CUDA_COMPAT_INFO"
	.align	4
        /*0000*/ 	.byte	0x02, 0x09, 0x01, 0x00, 0x02, 0x02, 0x04, 0x00, 0x02, 0x05, 0x05, 0x00, 0x03, 0x07, 0x01, 0x01
        /*0010*/ 	.byte	0x02, 0x03, 0x01, 0x00, 0x02, 0x06, 0x01, 0x00, 0x04, 0x0b, 0x08, 0x00, 0x00, 0x00, 0x00, 0x00
        /*0020*/ 	.byte	0x00, 0x00, 0x00, 0x00


//--------------------- .nv.info._ZN7cutlass13device_kernelINS_4gemm6kernel13GemmUniversalIN4cute5tupleIJiiiiEEENS1_10collective13CollectiveMmaINS1_34MainloopSm90TmaGmmaWarpSpecializedILi11ENS5_IJNS4_1CILi2EEENSA_ILi4EEENSA_ILi1EEEEEENS1_32KernelTmaWarpSpecializedPingpongEEENS5_IJNSA_ILi64EEENSA_ILi256EEENSA_ILi32EEEEEENS_10bfloat16_tENS5_IJlSD_lEEESL_SM_NS4_8TiledMMAINS4_8MMA_AtomIJNS4_4SM904GMMA28MMA_64x256x16_F32BF16BF16_SSILNSQ_5MajorE0ELSS_0ELNSQ_7ScaleInE1ELST_1EEEEEENS4_6LayoutINS5_IJSD_SD_SD_EEENS5_IJNSA_ILi0EEESY_SY_EEEEENS5_IJNS4_10UnderscoreES11_S11_EEEEENS4_23SM90_TMA_LOAD_MULTICASTENS4_14ComposedLayoutINS4_7SwizzleILi2ELi4ELi3EEENS4_18smem_ptr_flag_bitsILi16EEENSW_INS5_IJNSA_ILi8EEESJ_EEENS5_IJSJ_SD_EEEEEEEvNS4_8identityES14_S1E_vS1F_EENS_8epilogue10collective6detail29Sm90TmaWarpSpecializedAdapterINS1I_15DefaultEpilogueISL_SM_SM_NS1H_6thread17LinearCombinationISL_Li1EffLNS1M_9ScaleType4KindE0ELNS_15FloatRoundStyleE2ESL_EENS1_15EpilogueDefaultEEEEEvvEEEEvNT_6ParamsE --------------------------
	.section	.nv.info._ZN7cutlass13device_kernelINS_4gemm6kernel13GemmUniversalIN4cute5tupleIJiiiiEEENS1_10collective13CollectiveMmaINS1_34MainloopSm90TmaGmmaWarpSpecializedILi11ENS5_IJNS4_1CILi2EEENSA_ILi4EEENSA_ILi1EEEEEENS1_32KernelTmaWarpSpecializedPingpongEEENS5_IJNSA_ILi64EEENSA_ILi256EEENSA_ILi32EEEEEENS_10bfloat16_tENS5_IJlSD_lEEESL_SM_NS4_8TiledMMAINS4_8MMA_AtomIJNS4_4SM904GMMA28MMA_64x256x16_F32BF16BF16_SSILNSQ_5MajorE0ELSS_0ELNSQ_7ScaleInE1ELST_1EEEEEENS4_6LayoutINS5_IJSD_SD_SD_EEENS5_IJNSA_ILi0EEESY_SY_EEEEENS5_IJNS4_10UnderscoreES11_S11_EEEEENS4_23SM90_TMA_LOAD_MULTICASTENS4_14ComposedLayoutINS4_7SwizzleILi2ELi4ELi3EEENS4_18smem_ptr_flag_bitsILi16EEENSW_INS5_IJNSA_ILi8EEESJ_EEENS5_IJSJ_SD_EEEEEEEvNS4_8identityES14_S1E_vS1F_EENS_8epilogue10collective6detail29Sm90TmaWarpSpecializedAdapterINS1I_15DefaultEpilogueISL_SM_SM_NS1H_6thread17LinearCombinationISL_Li1EffLNS1M_9ScaleType4KindE0ELNS_15FloatRoundStyleE2ESL_EENS1_15EpilogueDefaultEEEEEvvEEEEvNT_6ParamsE,"",@"SHT_CUDA_INFO"
	.sectionflags	@""
	.align	4


	//----- nvinfo : EIATTR_CUDA_API_VERSION
	.align		4
        /*0000*/ 	.byte	0x04, 0x37
        /*0002*/ 	.short	(.L_21 - .L_20)
.L_20:
        /*0004*/ 	.word	0x00000082


	//----- nvinfo : EIATTR_KPARAM_INFO
	.align		4
.L_21:
        /*0008*/ 	.byte	0x04, 0x17
        /*000a*/ 	.short	(.L_23 - .L_22)
.L_22:
        /*000c*/ 	.word	0x00000000
        /*0010*/ 	.short	0x0000
        /*0012*/ 	.short	0x0070
        /*0014*/ 	.byte	0x00, 0xf0, 0x01, 0x10


	//----- nvinfo : EIATTR_SPARSE_MMA_MASK
	.align		4
.L_23:
        /*0018*/ 	.byte	0x03, 0x50
        /*001a*/ 	.short	0x0000


	//----- nvinfo : EIATTR_MAXREG_COUNT
	.align		4
        /*001c*/ 	.byte	0x03, 0x1b
        /*001e*/ 	.short	0x00a8


	//----- nvinfo : EIATTR_NUM_BARRIERS
	.align		4
        /*0020*/ 	.byte	0x02, 0x4c
        /*0022*/ 	.byte	0x01
	.zero		1


	//----- nvinfo : EIATTR_EXTERNS
	.align		4
        /*0024*/ 	.byte	0x04, 0x0f
        /*0026*/ 	.short	(.L_25 - .L_24)


	//   ....[0]....
	.align		4
.L_24:
        /*0028*/ 	.word	index@(__assertfail)


	//----- nvinfo : EIATTR_ANNOTATIONS
	.align		4
.L_25:
        /*002c*/ 	.byte	0x04, 0x55
        /*002e*/ 	.short	(.L_27 - .L_26)


	//   ....[0]....
.L_26:
        /*0030*/ 	.word	0x00000001
        /*0034*/ 	.byte	0xc0, 0x0e, 0x00, 0x00, 0x01, 0x00, 0x00, 0x00, 0x20, 0x9e, 0x00, 0x00, 0x01, 0x00, 0x00, 0x00
        /*0044*/ 	.byte	0xa0, 0xab, 0x00, 0x00


	//----- nvinfo : EIATTR_MERCURY_ISA_VERSION
	.align		4
.L_27:
        /*0048*/ 	.byte	0x03, 0x5f
        /*004a*/ 	.short	0x0101


	//----- nvinfo : EIATTR_INT_WARP_WIDE_INSTR_OFFSETS
	.align		4
        /*004c*/ 	.byte	0x04, 0x31
        /*004e*/ 	.short	(.L_29 - .L_28)


	//   ....[0]....
.L_28:
        /*0050*/ 	.word	0x00000640


	//   ....[1]....
        /*0054*/ 	.word	0x00000670


	//   ....[2]....
        /*0058*/ 	.word	0x000006b0


	//   ....[3]....
        /*005c*/ 	.word	0x000007e0


	//   ....[4]....
        /*0060*/ 	.word	0x000007f0


	//   ....[5]....
        /*0064*/ 	.word	0x00000800


	//   ....[6]....
        /*0068*/ 	.word	0x000008a0


	//   ....[7]....
        /*006c*/ 	.word	0x000008e0


	//   ....[8]....
        /*0070*/ 	.word	0x00001f50


	//----- nvinfo : EIATTR_COOP_GROUP_MASK_REGIDS
	.align		4
.L_29:
        /*0074*/ 	.byte	0x04, 0x29
        /*0076*/ 	.short	(.L_31 - .L_30)


	//   ....[0]....
.L_30:
        /*0078*/ 	.word	0xffffffff


	//   ....[1]....
        /*007c*/ 	.word	0xffffffff


	//   ....[2]....
        /*0080*/ 	.word	0xffffffff


	//   ....[3]....
        /*0084*/ 	.word	0xffffffff


	//   ....[4]....
        /*0088*/ 	.word	0xffffffff


	//   ....[5]....
        /*008c*/ 	.word	0xffffffff


	//   ....[6]....
        /*0090*/ 	.word	0xffffffff


	//----- nvinfo : EIATTR_COOP_GROUP_INSTR_OFFSETS
	.align		4
.L_31:
        /*0094*/ 	.byte	0x04, 0x28
        /*0096*/ 	.short	(.L_33 - .L_32)


	//   ....[0]....
.L_32:
        /*0098*/ 	.word	0x00000070


	//   ....[1]....
        /*009c*/ 	.word	0x00000080


	//   ....[2]....
        /*00a0*/ 	.word	0x00000140


	//   ....[3]....
        /*00a4*/ 	.word	0x00000400


	//   ....[4]....
        /*00a8*/ 	.word	0x00000440


	//   ....[5]....
        /*00ac*/ 	.word	0x00000820


	//   ....[6]....
        /*00b0*/ 	.word	0x00000a60


	//----- nvinfo : EIATTR_REG_RECONFIG
	.align		4
.L_33:
        /*00b4*/ 	.byte	0x01, 0x54
	.zero		2


	//----- nvinfo : EIATTR_SYSCALL_OFFSETS
	.align		4
        /*00b8*/ 	.byte	0x04, 0x46
        /*00ba*/ 	.short	(.L_35 - .L_34)


	//   ....[0]....
.L_34:
        /*00bc*/ 	.word	0x000018f0


	//----- nvinfo : EIATTR_MBARRIER_INSTR_OFFSETS
	.align		4
.L_35:
        /*00c0*/ 	.byte	0x04, 0x39
        /*00c2*/ 	.short	(.L_37 - .L_36)


	//   ....[0]....
.L_36:
        /*00c4*/ 	.word	0x00000280
        /*00c8*/ 	.word	0x000000ff
        /*00cc*/ 	.word	0x00000000
        /*00d0*/ 	.short	0x0100
        /*00d2*/ 	.byte	0x08
	.zero		1


	//   ....[1]....
        /*00d4*/ 	.word	0x00000290
        /*00d8*/ 	.word	0x000000ff
        /*00dc*/ 	.word	0x00000058
        /*00e0*/ 	.short	0x0100
        /*00e2*/ 	.byte	0x08
	.zero		1


	//   ....[2]....
        /*00e4*/ 	.word	0x000002a0
        /*00e8*/ 	.word	0x000000ff
        /*00ec*/ 	.word	0x00000008
        /*00f0*/ 	.short	0x0100
        /*00f2*/ 	.byte	0x08
	.zero		1


	//   ....[3]....
        /*00f4*/ 	.word	0x000002b0
        /*00f8*/ 	.word	0x000000ff
        /*00fc*/ 	.word	0x00000060
        /*0100*/ 	.short	0x0100
        /*0102*/ 	.byte	0x08
	.zero		1


	//   ....[4]....
        /*0104*/ 	.word	0x000002c0
        /*0108*/ 	.word	0x000000ff
        /*010c*/ 	.word	0x00000010
        /*0110*/ 	.short	0x0100
        /*0112*/ 	.byte	0x08
	.zero		1


	//   ....[5]....
        /*0114*/ 	.word	0x000002d0
        /*0118*/ 	.word	0x000000ff
        /*011c*/ 	.word	0x00000068
        /*0120*/ 	.short	0x0100
        /*0122*/ 	.byte	0x08
	.zero		1


	//   ....[6]....
        /*0124*/ 	.word	0x000002e0
        /*0128*/ 	.word	0x000000ff
        /*012c*/ 	.word	0x00000018
        /*0130*/ 	.short	0x0100
        /*0132*/ 	.byte	0x08
	.zero		1


	//   ....[7]....
        /*0134*/ 	.word	0x000002f0
        /*0138*/ 	.word	0x000000ff
        /*013c*/ 	.word	0x00000070
        /*0140*/ 	.short	0x0100
        /*0142*/ 	.byte	0x08
	.zero		1


	//   ....[8]....
        /*0144*/ 	.word	0x00000300
        /*0148*/ 	.word	0x000000ff
        /*014c*/ 	.word	0x00000020
        /*0150*/ 	.short	0x0100
        /*0152*/ 	.byte	0x08
	.zero		1


	//   ....[9]....
        /*0154*/ 	.word	0x00000310
        /*0158*/ 	.word	0x000000ff
        /*015c*/ 	.word	0x00000078
        /*0160*/ 	.short	0x0100
        /*0162*/ 	.byte	0x08
	.zero		1


	//   ....[10]....
        /*0164*/ 	.word	0x00000320
        /*0168*/ 	.word	0x000000ff
        /*016c*/ 	.word	0x00000028
        /*0170*/ 	.short	0x0100
        /*0172*/ 	.byte	0x08
	.zero		1


	//   ....[11]....
        /*0174*/ 	.word	0x00000330
        /*0178*/ 	.word	0x000000ff
        /*017c*/ 	.word	0x00000080
        /*0180*/ 	.short	0x0100
        /*0182*/ 	.byte	0x08
	.zero		1


	//   ....[12]....
        /*0184*/ 	.word	0x00000340
        /*0188*/ 	.word	0x000000ff
        /*018c*/ 	.word	0x00000030
        /*0190*/ 	.short	0x0100
        /*0192*/ 	.byte	0x08
	.zero		1


	//   ....[13]....
        /*0194*/ 	.word	0x00000350
        /*0198*/ 	.word	0x000000ff
        /*019c*/ 	.word	0x00000088
        /*01a0*/ 	.short	0x0100
        /*01a2*/ 	.byte	0x08
	.zero		1


	//   ....[14]....
        /*01a4*/ 	.word	0x00000360
        /*01a8*/ 	.word	0x000000ff
        /*01ac*/ 	.word	0x00000038
        /*01b0*/ 	.short	0x0100
        /*01b2*/ 	.byte	0x08
	.zero		1


	//   ....[15]....
        /*01b4*/ 	.word	0x00000370
        /*01b8*/ 	.word	0x000000ff
        /*01bc*/ 	.word	0x00000090
        /*01c0*/ 	.short	0x0100
        /*01c2*/ 	.byte	0x08
	.zero		1


	//   ....[16]....
        /*01c4*/ 	.word	0x00000380
        /*01c8*/ 	.word	0x000000ff
        /*01cc*/ 	.word	0x00000040
        /*01d0*/ 	.short	0x0100
        /*01d2*/ 	.byte	0x08
	.zero		1


	//   ....[17]....
        /*01d4*/ 	.word	0x00000390
        /*01d8*/ 	.word	0x000000ff
        /*01dc*/ 	.word	0x00000098
        /*01e0*/ 	.short	0x0100
        /*01e2*/ 	.byte	0x08
	.zero		1


	//   ....[18]....
        /*01e4*/ 	.word	0x000003a0
        /*01e8*/ 	.word	0x000000ff
        /*01ec*/ 	.word	0x00000048
        /*01f0*/ 	.short	0x0100
        /*01f2*/ 	.byte	0x08
	.zero		1


	//   ....[19]....
        /*01f4*/ 	.word	0x000003b0
        /*01f8*/ 	.word	0x000000ff
        /*01fc*/ 	.word	0x000000a0
        /*0200*/ 	.short	0x0100
        /*0202*/ 	.byte	0x08
	.zero		1


	//   ....[20]....
        /*0204*/ 	.word	0x000003c0
        /*0208*/ 	.word	0x000000ff
        /*020c*/ 	.word	0x00000050
        /*0210*/ 	.short	0x0100
        /*0212*/ 	.byte	0x08
	.zero		1


	//   ....[21]....
        /*0214*/ 	.word	0x000003d0
        /*0218*/ 	.word	0x000000ff
        /*021c*/ 	.word	0x000000a8
        /*0220*/ 	.short	0x0100
        /*0222*/ 	.byte	0x08
	.zero		1


	//   ....[22]....
        /*0224*/ 	.word	0x00000910
        /*0228*/ 	.word	0x000000ff
        /*022c*/ 	.word	0x000000e0
        /*0230*/ 	.short	0x0100
        /*0232*/ 	.byte	0x08
	.zero		1


	//   ....[23]....
        /*0234*/ 	.word	0x000009a0
        /*0238*/ 	.word	0x000000ff
        /*023c*/ 	.word	0x000000e8
        /*0240*/ 	.short	0x0100
        /*0242*/ 	.byte	0x08
	.zero		1


	//   ....[24]....
        /*0244*/ 	.word	0x000009e0
        /*0248*/ 	.word	0x000000ff
        /*024c*/ 	.word	0x000000c0
        /*0250*/ 	.short	0x0100
        /*0252*/ 	.byte	0x09
	.zero		1


	//   ....[25]....
        /*0254*/ 	.word	0x000009f0
        /*0258*/ 	.word	0x000000ff
        /*025c*/ 	.word	0x000000c8
        /*0260*/ 	.short	0x0100
        /*0262*/ 	.byte	0x09
	.zero		1


	//   ....[26]....
        /*0264*/ 	.word	0x00000a00
        /*0268*/ 	.word	0x000000ff
        /*026c*/ 	.word	0x000000d0
        /*0270*/ 	.short	0x0100
        /*0272*/ 	.byte	0x09
	.zero		1


	//   ....[27]....
        /*0274*/ 	.word	0x00000a10
        /*0278*/ 	.word	0x000000ff
        /*027c*/ 	.word	0x000000d8
        /*0280*/ 	.short	0x0100
        /*0282*/ 	.byte	0x09
	.zero		1


	//   ....[28]....
        /*0284*/ 	.word	0x000017d0
        /*0288*/ 	.word	0x0000009f
        /*028c*/ 	.word	0x00000000
        /*0290*/ 	.short	0x010a
        /*0292*/ 	.byte	0x2a
	.zero		1


	//   ....[29]....
        /*0294*/ 	.word	0x00001970
        /*0298*/ 	.word	0x00000003
        /*029c*/ 	.word	0x00000000
        /*02a0*/ 	.short	0x010a
        /*02a2*/ 	.byte	0x3f
	.zero		1


	//   ....[30]....
        /*02a4*/ 	.word	0x000019d0
        /*02a8*/ 	.word	0x00000003
        /*02ac*/ 	.word	0x00000000
        /*02b0*/ 	.short	0x010a
        /*02b2*/ 	.byte	0x3f
	.zero		1


	//   ....[31]....
        /*02b4*/ 	.word	0x00001c40
        /*02b8*/ 	.word	0x000000ff
        /*02bc*/ 	.word	0x00000000
        /*02c0*/ 	.short	0x010a
        /*02c2*/ 	.byte	0x04
	.zero		1


	//   ....[32]....
        /*02c4*/ 	.word	0x00001c80
        /*02c8*/ 	.word	0x000000ff
        /*02cc*/ 	.word	0x00000000
        /*02d0*/ 	.short	0x010a
        /*02d2*/ 	.byte	0x04
	.zero		1


	//   ....[33]....
        /*02d4*/ 	.word	0x00001df0
        /*02d8*/ 	.word	0x00000005
        /*02dc*/ 	.word	0x00000000
        /*02e0*/ 	.short	0x0101
        /*02e2*/ 	.byte	0x3f
	.zero		1


	//   ....[34]....
        /*02e4*/ 	.word	0x00001ef0
        /*02e8*/ 	.word	0x000000a0
        /*02ec*/ 	.word	0x00000000
        /*02f0*/ 	.short	0x0101
        /*02f2*/ 	.byte	0x2d
	.zero		1


	//   ....[35]....
        /*02f4*/ 	.word	0x00001ff0
        /*02f8*/ 	.word	0x00000003
        /*02fc*/ 	.word	0x00000000
        /*0300*/ 	.short	0x0101
        /*0302*/ 	.byte	0x3f
	.zero		1


	//   ....[36]....
        /*0304*/ 	.word	0x000020b0
        /*0308*/ 	.word	0x0000009f
        /*030c*/ 	.word	0x00000010
        /*0310*/ 	.short	0x010a
        /*0312*/ 	.byte	0x2a
	.zero		1


	//   ....[37]....
        /*0314*/ 	.word	0x00009e40
        /*0318*/ 	.word	0x000000a2
        /*031c*/ 	.word	0x00000000
        /*0320*/ 	.short	0x0101
        /*0322*/ 	.byte	0x2d
	.zero		1


	//   ....[38]....
        /*0324*/ 	.word	0x0000a8c0
        /*0328*/ 	.word	0x0000000a
        /*032c*/ 	.word	0x00000058
        /*0330*/ 	.short	0x010a
        /*0332*/ 	.byte	0x3f
	.zero		1


	//   ....[39]....
        /*0334*/ 	.word	0x0000acb0
        /*0338*/ 	.word	0x00000005
        /*033c*/ 	.word	0x000000e8
        /*0340*/ 	.short	0x0101
        /*0342*/ 	.byte	0x3f
	.zero		1


	//   ....[40]....
        /*0344*/ 	.word	0x0000b430
        /*0348*/ 	.word	0x00000009
        /*034c*/ 	.word	0x00000000
        /*0350*/ 	.short	0x010a
        /*0352*/ 	.byte	0x3f
	.zero		1


	//   ....[41]....
        /*0354*/ 	.word	0x0000b4b0
        /*0358*/ 	.word	0x00000008
        /*035c*/ 	.word	0x00000000
        /*0360*/ 	.short	0x010a
        /*0362*/ 	.byte	0x3f
	.zero		1


	//   ....[42]....
        /*0364*/ 	.word	0x0000b540
        /*0368*/ 	.word	0x00000009
        /*036c*/ 	.word	0x00000000
        /*0370*/ 	.short	0x010a
        /*0372*/ 	.byte	0x3f
	.zero		1


	//   ....[43]....
        /*0374*/ 	.word	0x0000b5d0
        /*0378*/ 	.word	0x00000008
        /*037c*/ 	.word	0x00000000
        /*0380*/ 	.short	0x010a
        /*0382*/ 	.byte	0x3f
	.zero		1


	//   ....[44]....
        /*0384*/ 	.word	0x0000b660
        /*0388*/ 	.word	0x00000009
        /*038c*/ 	.word	0x00000000
        /*0390*/ 	.short	0x010a
        /*0392*/ 	.byte	0x3f
	.zero		1


	//   ....[45]....
        /*0394*/ 	.word	0x0000b6f0
        /*0398*/ 	.word	0x00000008
        /*039c*/ 	.word	0x00000000
        /*03a0*/ 	.short	0x010a
        /*03a2*/ 	.byte	0x3f
	.zero		1


	//   ....[46]....
        /*03a4*/ 	.word	0x0000b780
        /*03a8*/ 	.word	0x00000009
        /*03ac*/ 	.word	0x00000000
        /*03b0*/ 	.short	0x010a
        /*03b2*/ 	.byte	0x3f
	.zero		1


	//   ....[47]....
        /*03b4*/ 	.word	0x0000b810
        /*03b8*/ 	.word	0x00000008
        /*03bc*/ 	.word	0x00000000
        /*03c0*/ 	.short	0x010a
        /*03c2*/ 	.byte	0x3f
	.zero		1


	//   ....[48]....
        /*03c4*/ 	.word	0x0000b8a0
        /*03c8*/ 	.word	0x00000009
        /*03cc*/ 	.word	0x00000000
        /*03d0*/ 	.short	0x010a
        /*03d2*/ 	.byte	0x3f
	.zero		1


	//   ....[49]....
        /*03d4*/ 	.word	0x0000b930
        /*03d8*/ 	.word	0x00000006
        /*03dc*/ 	.word	0x00000000
        /*03e0*/ 	.short	0x010a
        /*03e2*/ 	.byte	0x3f
	.zero		1


	//   ....[50]....
        /*03e4*/ 	.word	0x0000b9c0
        /*03e8*/ 	.word	0x00000003
        /*03ec*/ 	.word	0x00000000
        /*03f0*/ 	.short	0x010a
        /*03f2*/ 	.byte	0x3f
	.zero		1


	//   ....[51]....
        /*03f4*/ 	.word	0x0000ba20
        /*03f8*/ 	.word	0x000000a1
        /*03fc*/ 	.word	0x00000000
        /*0400*/ 	.short	0x010a
        /*0402*/ 	.byte	0x3f
	.zero		1


	//   ....[52]....
        /*0404*/ 	.word	0x0000ba70
        /*0408*/ 	.word	0x00000003
        /*040c*/ 	.word	0x00000000
        /*0410*/ 	.short	0x010a
        /*0412*/ 	.byte	0x3f
	.zero		1


	//   ....[53]....
        /*0414*/ 	.word	0x0000bad0
        /*0418*/ 	.word	0x00000005
        /*041c*/ 	.word	0x00000000
        /*0420*/ 	.short	0x010a
        /*0422*/ 	.byte	0x3f
	.zero		1


	//   ....[54]....
        /*0424*/ 	.word	0x0000bb20
        /*0428*/ 	.word	0x000000a1
        /*042c*/ 	.word	0x00000010
        /*0430*/ 	.short	0x010a
        /*0432*/ 	.byte	0x3f
	.zero		1


	//   ....[55]....
        /*0434*/ 	.word	0x0000bbf0
        /*0438*/ 	.word	0x0000000a
        /*043c*/ 	.word	0x00000058
        /*0440*/ 	.short	0x010a
        /*0442*/ 	.byte	0x3f
	.zero		1


	//   ....[56]....
        /*0444*/ 	.word	0x0000bcc0
        /*0448*/ 	.word	0x00000009
        /*044c*/ 	.word	0x00000000
        /*0450*/ 	.short	0x010a
        /*0452*/ 	.byte	0x3f
	.zero		1


	//   ....[57]....
        /*0454*/ 	.word	0x0000bd10
        /*0458*/ 	.word	0x00000008
        /*045c*/ 	.word	0x00000000
        /*0460*/ 	.short	0x010a
        /*0462*/ 	.byte	0x3f
	.zero		1


	//   ....[58]....
        /*0464*/ 	.word	0x0000bd60
        /*0468*/ 	.word	0x00000009
        /*046c*/ 	.word	0x00000000
        /*0470*/ 	.short	0x010a
        /*0472*/ 	.byte	0x3f
	.zero		1


	//   ....[59]....
        /*0474*/ 	.word	0x0000bdb0
        /*0478*/ 	.word	0x00000008
        /*047c*/ 	.word	0x00000000
        /*0480*/ 	.short	0x010a
        /*0482*/ 	.byte	0x3f
	.zero		1


	//   ....[60]....
        /*0484*/ 	.word	0x0000be00
        /*0488*/ 	.word	0x00000009
        /*048c*/ 	.word	0x00000000
        /*0490*/ 	.short	0x010a
        /*0492*/ 	.byte	0x3f
	.zero		1


	//   ....[61]....
        /*0494*/ 	.word	0x0000be50
        /*0498*/ 	.word	0x00000008
        /*049c*/ 	.word	0x00000000
        /*04a0*/ 	.short	0x010a
        /*04a2*/ 	.byte	0x3f
	.zero		1


	//   ....[62]....
        /*04a4*/ 	.word	0x0000bea0
        /*04a8*/ 	.word	0x00000009
        /*04ac*/ 	.word	0x00000000
        /*04b0*/ 	.short	0x010a
        /*04b2*/ 	.byte	0x3f
	.zero		1


	//   ....[63]....
        /*04b4*/ 	.word	0x0000bef0
        /*04b8*/ 	.word	0x00000008
        /*04bc*/ 	.word	0x00000000
        /*04c0*/ 	.short	0x010a
        /*04c2*/ 	.byte	0x3f
	.zero		1


	//   ....[64]....
        /*04c4*/ 	.word	0x0000bf40
        /*04c8*/ 	.word	0x00000009
        /*04cc*/ 	.word	0x00000000
        /*04d0*/ 	.short	0x010a
        /*04d2*/ 	.byte	0x3f
	.zero		1


	//   ....[65]....
        /*04d4*/ 	.word	0x0000bf90
        /*04d8*/ 	.word	0x00000006
        /*04dc*/ 	.word	0x00000000
        /*04e0*/ 	.short	0x010a
        /*04e2*/ 	.byte	0x3f
	.zero		1


	//----- nvinfo : EIATTR_NUM_MBARRIERS
	.align		4
.L_37:
        /*04e4*/ 	.byte	0x03, 0x38
        /*04e6*/ 	.short	0x001c


	//----- nvinfo : EIATTR_EXIT_INSTR_OFFSETS
	.align		4
        /*04e8*/ 	.byte	0x04, 0x1c
        /*04ea*/ 	.short	(.L_39 - .L_38)


	//   ....[0]....
.L_38:
        /*04ec*/ 	.word	0x00001500


	//   ....[1]....
        /*04f0*/ 	.word	0x00001560


	//   ....[2]....
        /*04f4*/ 	.word	0x0000a4d0


	//   ....[3]....
        /*04f8*/ 	.word	0x0000a500


	//   ....[4]....
        /*04fc*/ 	.word	0x0000ba10


	//----- nvinfo : EIATTR_MAX_THREADS
	.align		4
.L_39:
        /*0500*/ 	.byte	0x04, 0x05
        /*0502*/ 	.short	(.L_41 - .L_40)
.L_40:
        /*0504*/ 	.word	0x00000180
        /*0508*/ 	.word	0x00000001
        /*050c*/ 	.word	0x00000001


	//----- nvinfo : EIATTR_CRS_STACK_SIZE
	.align		4
.L_41:
        /*0510*/ 	.byte	0x04, 0x1e
        /*0512*/ 	.short	(.L_43 - .L_42)
.L_42:
        /*0514*/ 	.word	0x00000000


	//----- nvinfo : EIATTR_CBANK_PARAM_SIZE
	.align		4
.L_43:
        /*0518*/ 	.byte	0x03, 0x19
        /*051a*/ 	.short	0x0470


	//----- nvinfo : EIATTR_PARAM_CBANK
	.align		4
        /*051c*/ 	.byte	0x04, 0x0a
        /*051e*/ 	.short	(.L_45 - .L_44)
	.align		4
.L_44:
        /*0520*/ 	.word	index@(.nv.constant0._ZN7cutlass13device_kernelINS_4gemm6kernel13GemmUniversalIN4cute5tupleIJiiiiEEENS1_10collective13CollectiveMmaINS1_34MainloopSm90TmaGmmaWarpSpecializedILi11ENS5_IJNS4_1CILi2EEENSA_ILi4EEENSA_ILi1EEEEEENS1_32KernelTmaWarpSpecializedPingpongEEENS5_IJNSA_ILi64EEENSA_ILi256EEENSA_ILi32EEEEEENS_10bfloat16_tENS5_IJlSD_lEEESL_SM_NS4_8TiledMMAINS4_8MMA_AtomIJNS4_4SM904GMMA28MMA_64x256x16_F32BF16BF16_SSILNSQ_5MajorE0ELSS_0ELNSQ_7ScaleInE1ELST_1EEEEEENS4_6LayoutINS5_IJSD_SD_SD_EEENS5_IJNSA_ILi0EEESY_SY_EEEEENS5_IJNS4_10UnderscoreES11_S11_EEEEENS4_23SM90_TMA_LOAD_MULTICASTENS4_14ComposedLayoutINS4_7SwizzleILi2ELi4ELi3EEENS4_18smem_ptr_flag_bitsILi16EEENSW_INS5_IJNSA_ILi8EEESJ_EEENS5_IJSJ_SD_EEEEEEEvNS4_8identityES14_S1E_vS1F_EENS_8epilogue10collective6detail29Sm90TmaWarpSpecializedAdapterINS1I_15DefaultEpilogueISL_SM_SM_NS1H_6thread17LinearCombinationISL_Li1EffLNS1M_9ScaleType4KindE0ELNS_15FloatRoundStyleE2ESL_EENS1_15EpilogueDefaultEEEEEvvEEEEvNT_6ParamsE)
        /*0524*/ 	.short	0x0210
        /*0526*/ 	.short	0x0470


	//----- nvinfo : EIATTR_SW_WAR
	.align		4
.L_45:
        /*0528*/ 	.byte	0x04, 0x36
        /*052a*/ 	.short	(.L_47 - .L_46)
.L_46:
        /*052c*/ 	.word	0x00000008
.L_47:


//--------------------- .nv.callgraph             --------------------------
	.section	.nv.callgraph,"",@"SHT_CUDA_CALLGRAPH"
	.align	4
	.sectionentsize	8
	.align		4
        /*0000*/ 	.word	0x00000000
	.align		4
        /*0004*/ 	.word	0xffffffff
	.align		4
        /*0008*/ 	.word	index@(_ZN7cutlass13device_kernelINS_4gemm6kernel13GemmUniversalIN4cute5tupleIJiiiiEEENS1_10collective13CollectiveMmaINS1_34MainloopSm90TmaGmmaWarpSpecializedILi11ENS5_IJNS4_1CILi2EEENSA_ILi4EEENSA_ILi1EEEEEENS1_32KernelTmaWarpSpecializedPingpongEEENS5_IJNSA_ILi64EEENSA_ILi256EEENSA_ILi32EEEEEENS_10bfloat16_tENS5_IJlSD_lEEESL_SM_NS4_8TiledMMAINS4_8MMA_AtomIJNS4_4SM904GMMA28MMA_64x256x16_F32BF16BF16_SSILNSQ_5MajorE0ELSS_0ELNSQ_7ScaleInE1ELST_1EEEEEENS4_6LayoutINS5_IJSD_SD_SD_EEENS5_IJNSA_ILi0EEESY_SY_EEEEENS5_IJNS4_10UnderscoreES11_S11_EEEEENS4_23SM90_TMA_LOAD_MULTICASTENS4_14ComposedLayoutINS4_7SwizzleILi2ELi4ELi3EEENS4_18smem_ptr_flag_bitsILi16EEENSW_INS5_IJNSA_ILi8EEESJ_EEENS5_IJSJ_SD_EEEEEEEvNS4_8identityES14_S1E_vS1F_EENS_8epilogue10collective6detail29Sm90TmaWarpSpecializedAdapterINS1I_15DefaultEpilogueISL_SM_SM_NS1H_6thread17LinearCombinationISL_Li1EffLNS1M_9ScaleType4KindE0ELNS_15FloatRoundStyleE2ESL_EENS1_15EpilogueDefaultEEEEEvvEEEEvNT_6ParamsE)
	.align		4
        /*000c*/ 	.word	index@(__assertfail)
	.align		4
        /*0010*/ 	.word	0x00000000
	.align		4
        /*0014*/ 	.word	0xfffffffe
	.align		4
        /*0018*/ 	.word	0x00000000
	.align		4
        /*001c*/ 	.word	0xfffffffd
	.align		4
        /*0020*/ 	.word	0x00000000
	.align		4
        /*0024*/ 	.word	0xfffffffc


//--------------------- .nv.constant4             --------------------------
	.section	.nv.constant4,"a",@progbits
	.align	8
	.align		8
.nv.constant4:
        /*0000*/ 	.dword	__assertfail
	.align		8
        /*0008*/ 	.dword	__unnamed_1
	.align		8
        /*0010*/ 	.dword	_ZN40_INTERNAL_b015c398_4_k_cu_27fe280a_254174cuda3std3__45__cpo5beginE
	.align		8
        /*0018*/ 	.dword	_ZN40_INTERNAL_b015c398_4_k_cu_27fe280a_254174cuda3std3__45__cpo3endE
	.align		8
        /*0020*/ 	.dword	_ZN40_INTERNAL_b015c398_4_k_cu_27fe280a_254174cuda3std3__45__cpo6cbeginE
	.align		8
        /*0028*/ 	.dword	_ZN40_INTERNAL_b015c398_4_k_cu_27fe280a_254174cuda3std3__45__cpo4cendE
	.align		8
        /*0030*/ 	.dword	_ZN40_INTERNAL_b015c398_4_k_cu_27fe280a_254174cuda3std3__442_GLOBAL__N__b015c398_4_k_cu_27fe280a_254176ignoreE
	.align		8
        /*0038*/ 	.dword	_ZN40_INTERNAL_b015c398_4_k_cu_27fe280a_254174cuda3std3__419piecewise_constructE
	.align		8
        /*0040*/ 	.dword	_ZN40_INTERNAL_b015c398_4_k_cu_27fe280a_254174cuda3std3__48in_placeE
	.align		8
        /*0048*/ 	.dword	_ZN40_INTERNAL_b015c398_4_k_cu_27fe280a_254174cuda3std6ranges3__45__cpo4swapE
	.align		8
        /*0050*/ 	.dword	_ZN40_INTERNAL_b015c398_4_k_cu_27fe280a_254174cuda3std6ranges3__45__cpo9iter_moveE
	.align		8
        /*0058*/ 	.dword	_ZN40_INTERNAL_b015c398_4_k_cu_27fe280a_254174cute7productE
	.align		8
        /*0060*/ 	.dword	_ZN40_INTERNAL_b015c398_4_k_cu_27fe280a_254174cute1_E
	.align		8
        /*0068*/ 	.dword	$str$22
	.align		8
        /*0070*/ 	.dword	$str$23


//--------------------- .text._ZN7cutlass13device_kernelINS_4gemm6kernel13GemmUniversalIN4cute5tupleIJiiiiEEENS1_10collective13CollectiveMmaINS1_34MainloopSm90TmaGmmaWarpSpecializedILi11ENS5_IJNS4_1CILi2EEENSA_ILi4EEENSA_ILi1EEEEEENS1_32KernelTmaWarpSpecializedPingpongEEENS5_IJNSA_ILi64EEENSA_ILi256EEENSA_ILi32EEEEEENS_10bfloat16_tENS5_IJlSD_lEEESL_SM_NS4_8TiledMMAINS4_8MMA_AtomIJNS4_4SM904GMMA28MMA_64x256x16_F32BF16BF16_SSILNSQ_5MajorE0ELSS_0ELNSQ_7ScaleInE1ELST_1EEEEEENS4_6LayoutINS5_IJSD_SD_SD_EEENS5_IJNSA_ILi0EEESY_SY_EEEEENS5_IJNS4_10UnderscoreES11_S11_EEEEENS4_23SM90_TMA_LOAD_MULTICASTENS4_14ComposedLayoutINS4_7SwizzleILi2ELi4ELi3EEENS4_18smem_ptr_flag_bitsILi16EEENSW_INS5_IJNSA_ILi8EEESJ_EEENS5_IJSJ_SD_EEEEEEEvNS4_8identityES14_S1E_vS1F_EENS_8epilogue10collective6detail29Sm90TmaWarpSpecializedAdapterINS1I_15DefaultEpilogueISL_SM_SM_NS1H_6thread17LinearCombinationISL_Li1EffLNS1M_9ScaleType4KindE0ELNS_15FloatRoundStyleE2ESL_EENS1_15EpilogueDefaultEEEEEvvEEEEvNT_6ParamsE --------------------------
	.section	.text._ZN7cutlass13device_kernelINS_4gemm6kernel13GemmUniversalIN4cute5tupleIJiiiiEEENS1_10collective13CollectiveMmaINS1_34MainloopSm90TmaGmmaWarpSpecializedILi11ENS5_IJNS4_1CILi2EEENSA_ILi4EEENSA_ILi1EEEEEENS1_32KernelTmaWarpSpecializedPingpongEEENS5_IJNSA_ILi64EEENSA_ILi256EEENSA_ILi32EEEEEENS_10bfloat16_tENS5_IJlSD_lEEESL_SM_NS4_8TiledMMAINS4_8MMA_AtomIJNS4_4SM904GMMA28MMA_64x256x16_F32BF16BF16_SSILNSQ_5MajorE0ELSS_0ELNSQ_7ScaleInE1ELST_1EEEEEENS4_6LayoutINS5_IJSD_SD_SD_EEENS5_IJNSA_ILi0EEESY_SY_EEEEENS5_IJNS4_10UnderscoreES11_S11_EEEEENS4_23SM90_TMA_LOAD_MULTICASTENS4_14ComposedLayoutINS4_7SwizzleILi2ELi4ELi3EEENS4_18smem_ptr_flag_bitsILi16EEENSW_INS5_IJNSA_ILi8EEESJ_EEENS5_IJSJ_SD_EEEEEEEvNS4_8identityES14_S1E_vS1F_EENS_8epilogue10collective6detail29Sm90TmaWarpSpecializedAdapterINS1I_15DefaultEpilogueISL_SM_SM_NS1H_6thread17LinearCombinationISL_Li1EffLNS1M_9ScaleType4KindE0ELNS_15FloatRoundStyleE2ESL_EENS1_15EpilogueDefaultEEEEEvvEEEEvNT_6ParamsE,"ax",@progbits
	.align	128
.text._ZN7cutlass13device_kernelINS_4gemm6kernel13GemmUniversalIN4cute5tupleIJiiiiEEENS1_10collective13CollectiveMmaINS1_34MainloopSm90TmaGmmaWarpSpecializedILi11ENS5_IJNS4_1CILi2EEENSA_ILi4EEENSA_ILi1EEEEEENS1_32KernelTmaWarpSpecializedPingpongEEENS5_IJNSA_ILi64EEENSA_ILi256EEENSA_ILi32EEEEEENS_10bfloat16_tENS5_IJlSD_lEEESL_SM_NS4_8TiledMMAINS4_8MMA_AtomIJNS4_4SM904GMMA28MMA_64x256x16_F32BF16BF16_SSILNSQ_5MajorE0ELSS_0ELNSQ_7ScaleInE1ELST_1EEEEEENS4_6LayoutINS5_IJSD_SD_SD_EEENS5_IJNSA_ILi0EEESY_SY_EEEEENS5_IJNS4_10UnderscoreES11_S11_EEEEENS4_23SM90_TMA_LOAD_MULTICASTENS4_14ComposedLayoutINS4_7SwizzleILi2ELi4ELi3EEENS4_18smem_ptr_flag_bitsILi16EEENSW_INS5_IJNSA_ILi8EEESJ_EEENS5_IJSJ_SD_EEEEEEEvNS4_8identityES14_S1E_vS1F_EENS_8epilogue10collective6detail29Sm90TmaWarpSpecializedAdapterINS1I_15DefaultEpilogueISL_SM_SM_NS1H_6thread17LinearCombinationISL_Li1EffLNS1M_9ScaleType4KindE0ELNS_15FloatRoundStyleE2ESL_EENS1_15EpilogueDefaultEEEEEvvEEEEvNT_6ParamsE:
        .type           _ZN7cutlass13device_kernelINS_4gemm6kernel13GemmUniversalIN4cute5tupleIJiiiiEEENS1_10collective13CollectiveMmaINS1_34MainloopSm90TmaGmmaWarpSpecializedILi11ENS5_IJNS4_1CILi2EEENSA_ILi4EEENSA_ILi1EEEEEENS1_32KernelTmaWarpSpecializedPingpongEEENS5_IJNSA_ILi64EEENSA_ILi256EEENSA_ILi32EEEEEENS_10bfloat16_tENS5_IJlSD_lEEESL_SM_NS4_8TiledMMAINS4_8MMA_AtomIJNS4_4SM904GMMA28MMA_64x256x16_F32BF16BF16_SSILNSQ_5MajorE0ELSS_0ELNSQ_7ScaleInE1ELST_1EEEEEENS4_6LayoutINS5_IJSD_SD_SD_EEENS5_IJNSA_ILi0EEESY_SY_EEEEENS5_IJNS4_10UnderscoreES11_S11_EEEEENS4_23SM90_TMA_LOAD_MULTICASTENS4_14ComposedLayoutINS4_7SwizzleILi2ELi4ELi3EEENS4_18smem_ptr_flag_bitsILi16EEENSW_INS5_IJNSA_ILi8EEESJ_EEENS5_IJSJ_SD_EEEEEEEvNS4_8identityES14_S1E_vS1F_EENS_8epilogue10collective6detail29Sm90TmaWarpSpecializedAdapterINS1I_15DefaultEpilogueISL_SM_SM_NS1H_6thread17LinearCombinationISL_Li1EffLNS1M_9ScaleType4KindE0ELNS_15FloatRoundStyleE2ESL_EENS1_15EpilogueDefaultEEEEEvvEEEEvNT_6ParamsE,@function
        .size           _ZN7cutlass13device_kernelINS_4gemm6kernel13GemmUniversalIN4cute5tupleIJiiiiEEENS1_10collective13CollectiveMmaINS1_34MainloopSm90TmaGmmaWarpSpecializedILi11ENS5_IJNS4_1CILi2EEENSA_ILi4EEENSA_ILi1EEEEEENS1_32KernelTmaWarpSpecializedPingpongEEENS5_IJNSA_ILi64EEENSA_ILi256EEENSA_ILi32EEEEEENS_10bfloat16_tENS5_IJlSD_lEEESL_SM_NS4_8TiledMMAINS4_8MMA_AtomIJNS4_4SM904GMMA28MMA_64x256x16_F32BF16BF16_SSILNSQ_5MajorE0ELSS_0ELNSQ_7ScaleInE1ELST_1EEEEEENS4_6LayoutINS5_IJSD_SD_SD_EEENS5_IJNSA_ILi0EEESY_SY_EEEEENS5_IJNS4_10UnderscoreES11_S11_EEEEENS4_23SM90_TMA_LOAD_MULTICASTENS4_14ComposedLayoutINS4_7SwizzleILi2ELi4ELi3EEENS4_18smem_ptr_flag_bitsILi16EEENSW_INS5_IJNSA_ILi8EEESJ_EEENS5_IJSJ_SD_EEEEEEEvNS4_8identityES14_S1E_vS1F_EENS_8epilogue10collective6detail29Sm90TmaWarpSpecializedAdapterINS1I_15DefaultEpilogueISL_SM_SM_NS1H_6thread17LinearCombinationISL_Li1EffLNS1M_9ScaleType4KindE0ELNS_15FloatRoundStyleE2ESL_EENS1_15EpilogueDefaultEEEEEvvEEEEvNT_6ParamsE,(.L_x_344 - _ZN7cutlass13device_kernelINS_4gemm6kernel13GemmUniversalIN4cute5tupleIJiiiiEEENS1_10collective13CollectiveMmaINS1_34MainloopSm90TmaGmmaWarpSpecializedILi11ENS5_IJNS4_1CILi2EEENSA_ILi4EEENSA_ILi1EEEEEENS1_32KernelTmaWarpSpecializedPingpongEEENS5_IJNSA_ILi64EEENSA_ILi256EEENSA_ILi32EEEEEENS_10bfloat16_tENS5_IJlSD_lEEESL_SM_NS4_8TiledMMAINS4_8MMA_AtomIJNS4_4SM904GMMA28MMA_64x256x16_F32BF16BF16_SSILNSQ_5MajorE0ELSS_0ELNSQ_7ScaleInE1ELST_1EEEEEENS4_6LayoutINS5_IJSD_SD_SD_EEENS5_IJNSA_ILi0EEESY_SY_EEEEENS5_IJNS4_10UnderscoreES11_S11_EEEEENS4_23SM90_TMA_LOAD_MULTICASTENS4_14ComposedLayoutINS4_7SwizzleILi2ELi4ELi3EEENS4_18smem_ptr_flag_bitsILi16EEENSW_INS5_IJNSA_ILi8EEESJ_EEENS5_IJSJ_SD_EEEEEEEvNS4_8identityES14_S1E_vS1F_EENS_8epilogue10collective6detail29Sm90TmaWarpSpecializedAdapterINS1I_15DefaultEpilogueISL_SM_SM_NS1H_6thread17LinearCombinationISL_Li1EffLNS1M_9ScaleType4KindE0ELNS_15FloatRoundStyleE2ESL_EENS1_15EpilogueDefaultEEEEEvvEEEEvNT_6ParamsE)
        .other          _ZN7cutlass13device_kernelINS_4gemm6kernel13GemmUniversalIN4cute5tupleIJiiiiEEENS1_10collective13CollectiveMmaINS1_34MainloopSm90TmaGmmaWarpSpecializedILi11ENS5_IJNS4_1CILi2EEENSA_ILi4EEENSA_ILi1EEEEEENS1_32KernelTmaWarpSpecializedPingpongEEENS5_IJNSA_ILi64EEENSA_ILi256EEENSA_ILi32EEEEEENS_10bfloat16_tENS5_IJlSD_lEEESL_SM_NS4_8TiledMMAINS4_8MMA_AtomIJNS4_4SM904GMMA28MMA_64x256x16_F32BF16BF16_SSILNSQ_5MajorE0ELSS_0ELNSQ_7ScaleInE1ELST_1EEEEEENS4_6LayoutINS5_IJSD_SD_SD_EEENS5_IJNSA_ILi0EEESY_SY_EEEEENS5_IJNS4_10UnderscoreES11_S11_EEEEENS4_23SM90_TMA_LOAD_MULTICASTENS4_14ComposedLayoutINS4_7SwizzleILi2ELi4ELi3EEENS4_18smem_ptr_flag_bitsILi16EEENSW_INS5_IJNSA_ILi8EEESJ_EEENS5_IJSJ_SD_EEEEEEEvNS4_8identityES14_S1E_vS1F_EENS_8epilogue10collective6detail29Sm90TmaWarpSpecializedAdapterINS1I_15DefaultEpilogueISL_SM_SM_NS1H_6thread17LinearCombinationISL_Li1EffLNS1M_9ScaleType4KindE0ELNS_15FloatRoundStyleE2ESL_EENS1_15EpilogueDefaultEEEEEvvEEEEvNT_6ParamsE,@"STO_CUDA_ENTRY STV_DEFAULT"
_ZN7cutlass13device_kernelINS_4gemm6kernel13GemmUniversalIN4cute5tupleIJiiiiEEENS1_10collective13CollectiveMmaINS1_34MainloopSm90TmaGmmaWarpSpecializedILi11ENS5_IJNS4_1CILi2EEENSA_ILi4EEENSA_ILi1EEEEEENS1_32KernelTmaWarpSpecializedPingpongEEENS5_IJNSA_ILi64EEENSA_ILi256EEENSA_ILi32EEEEEENS_10bfloat16_tENS5_IJlSD_lEEESL_SM_NS4_8TiledMMAINS4_8MMA_AtomIJNS4_4SM904GMMA28MMA_64x256x16_F32BF16BF16_SSILNSQ_5MajorE0ELSS_0ELNSQ_7ScaleInE1ELST_1EEEEEENS4_6LayoutINS5_IJSD_SD_SD_EEENS5_IJNSA_ILi0EEESY_SY_EEEEENS5_IJNS4_10UnderscoreES11_S11_EEEEENS4_23SM90_TMA_LOAD_MULTICASTENS4_14ComposedLayoutINS4_7SwizzleILi2ELi4ELi3EEENS4_18smem_ptr_flag_bitsILi16EEENSW_INS5_IJNSA_ILi8EEESJ_EEENS5_IJSJ_SD_EEEEEEEvNS4_8identityES14_S1E_vS1F_EENS_8epilogue10collective6detail29Sm90TmaWarpSpecializedAdapterINS1I_15DefaultEpilogueISL_SM_SM_NS1H_6thread17LinearCombinationISL_Li1EffLNS1M_9ScaleType4KindE0ELNS_15FloatRoundStyleE2ESL_EENS1_15EpilogueDefaultEEEEEvvEEEEvNT_6ParamsE:
[----:B------:R-:W0:Y:S02]  /*0000*/  LDC R1, c[0x0][0x28] ;  /* 0x00000a00ff017b82 */ /* 0x000e240000000800 */
[----:B0-----:R-:W-:Y:S01]  /*0010*/  VIADD R1, R1, 0xfffffff8 ;  /* 0xfffffff801017836 */ /* 0x001fe20000000000 */
[----:B------:R-:W0:Y:S01]  /*0020*/  S2R R4, SR_TID.X ;  /* 0x0000000000047919 */ /* 0x000e220000002100 */
[----:B------:R-:W-:Y:S01]  /*0030*/  ELECT P0, URZ, PT ;  /* 0x00000000003f782f */ /* 0x000fe20003800000 */
[----:B------:R-:W-:Y:S01]  /*0040*/  BSSY B0, `(.L_x_0) ;  /* 0x000000f000007945 */ /* 0x000fe20003800000 */
[--C-:B0-----:R-:W-:Y:S02]  /*0050*/  SHF.R.U32.HI R2, RZ, 0x5, R4.reuse ;  /* 0x00000005ff027819 */ /* 0x101fe40000011604 */
[----:B------:R-:W-:-:S03]  /*0060*/  SHF.R.U32.HI R7, RZ, 0x7, R4 ;  /* 0x00000007ff077819 */ /* 0x000fc60000011604 */
[----:B------:R-:W0:Y:S04]  /*0070*/  SHFL.IDX PT, R5, R2, RZ, 0x1f ;  /* 0x00001fff02057589 */ /* 0x000e2800000e0000 */
[----:B------:R1:W2:Y:S01]  /*0080*/  SHFL.IDX PT, R10, R7, RZ, 0x1f ;  /* 0x00001fff070a7589 */ /* 0x0002a200000e0000 */
[----:B0-----:R-:W-:-:S13]  /*0090*/  ISETP.NE.OR P0, PT, R5, RZ, !P0 ;  /* 0x000000ff0500720c */ /* 0x001fda0004705670 */
[----:B-12---:R-:W-:Y:S05]  /*00a0*/  @P0 BRA `(.L_x_1) ;  /* 0x0000000000200947 */ /* 0x006fea0003800000 */
[----:B------:R-:W-:Y:S02]  /*00b0*/  ULDC.64 UR4, c[0x0][0x198] ;  /* 0x0000660000047ab9 */ /* 0x000fe40000000a00 */
[----:B------:R-:W-:Y:S02]  /*00c0*/  UIADD3 UR6, UP0, UR4, 0xf0, URZ ;  /* 0x000000f004067890 */ /* 0x000fe4000ff1e03f */
[----:B------:R-:W-:Y:S02]  /*00d0*/  UIADD3 UR4, UP1, UR4, 0x1f0, URZ ;  /* 0x000001f004047890 */ /* 0x000fe4000ff3e03f */
[----:B------:R-:W-:Y:S02]  /*00e0*/  UIADD3.X UR7, URZ, UR5, URZ, UP0, !UPT ;  /* 0x000000053f077290 */ /* 0x000fe400087fe43f */
[----:B------:R-:W-:-:S07]  /*00f0*/  UIADD3.X UR5, URZ, UR5, URZ, UP1, !UPT ;  /* 0x000000053f057290 */ /* 0x000fce0008ffe43f */
[----:B------:R0:W-:Y:S02]  /*0100*/  UTMACCTL.PF [UR6] ;  /* 0x00000000060079b9 */ /* 0x0001e40008040000 */
[----:B------:R0:W-:Y:S02]  /*0110*/  UTMACCTL.PF [UR4] ;  /* 0x00000000040079b9 */ /* 0x0001e40008040000 */
[----:B0-----:R-:W-:Y:S01]  /*0120*/  NOP ;  /* 0x0000000000007918 */ /* 0x001fe20000000000 */
.L_x_1:
[----:B------:R-:W-:Y:S05]  /*0130*/  BSYNC B0 ;  /* 0x0000000000007941 */ /* 0x000fea0003800000 */
.L_x_0:
[----:B------:R-:W0:Y:S01]  /*0140*/  SHFL.IDX PT, R8, R2, RZ, 0x1f ;  /* 0x00001fff02087589 */ /* 0x000e2200000e0000 */
[----:B------:R-:W-:-:S04]  /*0150*/  SHF.R.S32.HI R3, RZ, 0x1f, R4 ;  /* 0x0000001fff037819 */ /* 0x000fc80000011404 */
[----:B------:R-:W-:Y:S02]  /*0160*/  LEA.HI R3, R3, R4, RZ, 0x7 ;  /* 0x0000000403037211 */ /* 0x000fe400078f38ff */
[----:B0-----:R-:W-:-:S13]  /*0170*/  ISETP.NE.AND P0, PT, R8, RZ, PT ;  /* 0x000000ff0800720c */ /* 0x001fda0003f05270 */
[----:B------:R-:W-:Y:S05]  /*0180*/  @P0 BRA `(.L_x_2) ;  /* 0x00000000009c0947 */ /* 0x000fea0003800000 */
[----:B------:R-:W-:Y:S01]  /*0190*/  ELECT P0, URZ, PT ;  /* 0x00000000003f782f */ /* 0x000fe20003800000 */
[----:B------:R-:W-:-:S12]  /*01a0*/  BSSY B0, `(.L_x_2) ;  /* 0x0000025000007945 */ /* 0x000fd80003800000 */
[----:B------:R-:W-:Y:S05]  /*01b0*/  @!P0 BRA `(.L_x_3) ;  /* 0x00000000008c8947 */ /* 0x000fea0003800000 */
[----:B------:R-:W0:Y:S01]  /*01c0*/  S2UR UR8, SR_CgaCtaId ;  /* 0x00000000000879c3 */ /* 0x000e220000008800 */
[----:B------:R-:W-:Y:S01]  /*01d0*/  UMOV UR4, 0x400 ;  /* 0x0000040000047882 */ /* 0x000fe20000000000 */
[----:B------:R-:W-:Y:S01]  /*01e0*/  UMOV UR5, 0x1 ;  /* 0x0000000100057882 */ /* 0x000fe20000000000 */
[----:B------:R-:W-:Y:S02]  /*01f0*/  UMOV UR6, 0x5 ;  /* 0x0000000500067882 */ /* 0x000fe40000000000 */
[----:B------:R-:W-:-:S04]  /*0200*/  UIADD3 UR6, -UR6, 0x100000, URZ ;  /* 0x0010000006067890 */ /* 0x000fc8000fffe13f */
[----:B------:R-:W-:Y:S02]  /*0210*/  USHF.L.U32 UR7, UR6, 0xb, URZ ;  /* 0x0000000b06077899 */ /* 0x000fe4000800063f */
[----:B------:R-:W-:Y:S02]  /*0220*/  USHF.L.U32 UR6, UR6, 0x1, URZ ;  /* 0x0000000106067899 */ /* 0x000fe4000800063f */
[----:B0-----:R-:W-:Y:S02]  /*0230*/  ULEA UR8, UR8, UR4, 0x18 ;  /* 0x0000000408087291 */ /* 0x001fe4000f8ec03f */
[----:B------:R-:W-:-:S04]  /*0240*/  UIADD3 UR4, -UR5, 0x100000, URZ ;  /* 0x0010000005047890 */ /* 0x000fc8000fffe13f */
[----:B------:R-:W-:Y:S02]  /*0250*/  USHF.L.U32 UR5, UR4, 0xb, URZ ;  /* 0x0000000b04057899 */ /* 0x000fe4000800063f */
[----:B------:R-:W-:Y:S01]  /*0260*/  USHF.L.U32 UR4, UR4, 0x1, URZ ;  /* 0x0000000104047899 */ /* 0x000fe2000800063f */
[----:B------:R-:W0:Y:S11]  /*0270*/  FENCE.VIEW.ASYNC.S ;  /* 0x00000000000073c6 */ /* 0x000e360000000000 */
[----:B0-----:R0:W1:Y:S01]  /*0280*/  SYNCS.EXCH.64 URZ, [UR8], UR4 ;  /* 0x00000004083f75b2 */ /* 0x0010620008000100 */
[----:B------:R0:W2:Y:S01]  /*0290*/  SYNCS.EXCH.64 URZ, [UR8+0x58], UR6 ;  /* 0x00005806083f75b2 */ /* 0x0000a20008000100 */
[----:B------:R0:W3:Y:S01]  /*02a0*/  SYNCS.EXCH.64 URZ, [UR8+0x8], UR4 ;  /* 0x00000804083f75b2 */ /* 0x0000e20008000100 */
[----:B------:R0:W4:Y:S01]  /*02b0*/  SYNCS.EXCH.64 URZ, [UR8+0x60], UR6 ;  /* 0x00006006083f75b2 */ /* 0x0001220008000100 */
[----:B------:R0:W0:Y:S01]  /*02c0*/  SYNCS.EXCH.64 URZ, [UR8+0x10], UR4 ;  /* 0x00001004083f75b2 */ /* 0x0000220008000100 */
        /* <DEDUP_REMOVED lines=17> */
[----:B------:R-:W-:Y:S01]  /*03e0*/  NOP ;  /* 0x0000000000007918 */ /* 0x000fe20000000000 */
.L_x_3:
[----:B0-----:R-:W-:Y:S05]  /*03f0*/  BSYNC B0 ;  /* 0x0000000000007941 */ /* 0x001fea0003800000 */
.L_x_2:
[----:B------:R-:W0:Y:S01]  /*0400*/  SHFL.IDX PT, R13, R2, RZ, 0x1f ;  /* 0x00001fff020d7589 */ /* 0x000e2200000e0000 */
[----:B------:R-:W5:Y:S01]  /*0410*/  S2UR UR12, SR_CTAID.X ;  /* 0x00000000000c79c3 */ /* 0x000f620000002500 */
[----:B------:R-:W-:Y:S02]  /*0420*/  LOP3.LUT R3, R3, 0xffffff80, RZ, 0xc0, !PT ;  /* 0xffffff8003037812 */ /* 0x000fe400078ec0ff */
[----:B------:R-:W-:Y:S01]  /*0430*/  ELECT P0, URZ, PT ;  /* 0x00000000003f782f */ /* 0x000fe20003800000 */
[----:B------:R1:W2:Y:S01]  /*0440*/  SHFL.IDX PT, R12, R2, RZ, 0x1f ;  /* 0x00001fff020c7589 */ /* 0x0002a200000e0000 */
[----:B------:R-:W-:Y:S01]  /*0450*/  ELECT P1, URZ, PT ;  /* 0x00000000003f782f */ /* 0x000fe20003820000 */
[----:B------:R-:W-:Y:S01]  /*0460*/  NOP ;  /* 0x0000000000007918 */ /* 0x000fe20000000000 */
[----:B------:R-:W-:Y:S01]  /*0470*/  IMAD.IADD R3, R4, 0x1, -R3 ;  /* 0x0000000104037824 */ /* 0x000fe200078e0a03 */
[----:B------:R-:W3:Y:S01]  /*0480*/  S2R R6, SR_CTAID.Y ;  /* 0x0000000000067919 */ /* 0x000ee20000002600 */
[----:B------:R-:W-:Y:S01]  /*0490*/  ULDC UR4, c[0x0][0x150] ;  /* 0x0000540000047ab9 */ /* 0x000fe20000000800 */
[----:B------:R-:W4:Y:S01]  /*04a0*/  LDC R14, c[0x0][0x144] ;  /* 0x00005100ff0e7b82 */ /* 0x000f220000000800 */
[----:B------:R-:W-:Y:S01]  /*04b0*/  UMOV UR11, 0x80 ;  /* 0x00000080000b7882 */ /* 0x000fe20000000000 */
[----:B------:R-:W-:Y:S01]  /*04c0*/  SHF.R.S32.HI R0, RZ, 0x1f, R3 ;  /* 0x0000001fff007819 */ /* 0x000fe20000011403 */
[----:B------:R-:W-:Y:S01]  /*04d0*/  NOP ;  /* 0x0000000000007918 */ /* 0x000fe20000000000 */
[C---:B------:R-:W-:Y:S01]  /*04e0*/  VIADD R35, R10.reuse, 0xffffffff ;  /* 0xffffffff0a237836 */ /* 0x040fe20000000000 */
[----:B------:R-:W-:Y:S01]  /*04f0*/  ISETP.NE.AND P4, PT, R10, RZ, PT ;  /* 0x000000ff0a00720c */ /* 0x000fe20003f85270 */
[----:B------:R-:W-:Y:S01]  /*0500*/  IMAD.MOV.U32 R153, RZ, RZ, 0x1 ;  /* 0x00000001ff997424 */ /* 0x000fe200078e00ff */
[----:B------:R-:W-:Y:S01]  /*0510*/  LEA.HI R9, R0, R3, RZ, 0x3 ;  /* 0x0000000300097211 */ /* 0x000fe200078f18ff */
[----:B------:R-:W4:Y:S01]  /*0520*/  LDC R15, c[0x0][0x140] ;  /* 0x00005000ff0f7b82 */ /* 0x000f220000000800 */
[----:B------:R-:W-:-:S02]  /*0530*/  ISETP.GE.U32.AND P6, PT, R35, 0x2, PT ;  /* 0x000000022300780c */ /* 0x000fc40003fc6070 */
[--C-:B------:R-:W-:Y:S02]  /*0540*/  SHF.R.S32.HI R11, RZ, 0x3, R9.reuse ;  /* 0x00000003ff0b7819 */ /* 0x100fe40000011409 */
[----:B-1----:R-:W-:Y:S02]  /*0550*/  SHF.R.S32.HI R2, RZ, 0x1f, R9 ;  /* 0x0000001fff027819 */ /* 0x002fe40000011409 */
[----:B------:R-:W-:Y:S01]  /*0560*/  SHF.R.S32.HI R9, RZ, 0x1f, R8 ;  /* 0x0000001fff097819 */ /* 0x000fe20000011408 */
[----:B------:R-:W1:Y:S01]  /*0570*/  LDC R25, c[0x0][0x148] ;  /* 0x00005200ff197b82 */ /* 0x000e620000000800 */
[----:B0-----:R-:W-:Y:S02]  /*0580*/  ISETP.NE.OR P0, PT, R13, RZ, !P0 ;  /* 0x000000ff0d00720c */ /* 0x001fe40004705670 */
[----:B-----5:R-:W-:Y:S02]  /*0590*/  I2FP.F32.U32 R13, UR12 ;  /* 0x0000000c000d7c45 */ /* 0x020fe40008201000 */
[----:B------:R-:W-:-:S02]  /*05a0*/  LEA.HI R2, R2, R11, RZ, 0x2 ;  /* 0x0000000b02027211 */ /* 0x000fc400078f10ff */
[----:B------:R-:W-:Y:S01]  /*05b0*/  LEA.HI R9, R9, R8, RZ, 0x2 ;  /* 0x0000000809097211 */ /* 0x000fe200078f10ff */
[----:B------:R-:W-:Y:S01]  /*05c0*/  FMUL R13, R13, UR4 ;  /* 0x000000040d0d7c20 */ /* 0x000fe20008400000 */
[----:B--2---:R-:W-:Y:S01]  /*05d0*/  ISETP.NE.OR P1, PT, R12, RZ, !P1 ;  /* 0x000000ff0c00720c */ /* 0x004fe20004f25670 */
[----:B------:R-:W-:Y:S01]  /*05e0*/  ULDC UR4, c[0x0][0x154] ;  /* 0x0000550000047ab9 */ /* 0x000fe20000000800 */
[----:B------:R-:W-:Y:S02]  /*05f0*/  LOP3.LUT R12, R2, 0xfffffffc, RZ, 0xc0, !PT ;  /* 0xfffffffc020c7812 */ /* 0x000fe400078ec0ff */
[----:B------:R-:W-:Y:S01]  /*0600*/  LOP3.LUT R9, R9, 0x3ffffffc, RZ, 0xc0, !PT ;  /* 0x3ffffffc09097812 */ /* 0x000fe200078ec0ff */
[----:B------:R-:W0:Y:S01]  /*0610*/  F2I.U32.TRUNC.NTZ R13, R13 ;  /* 0x0000000d000d7305 */ /* 0x000e22000020f000 */
[----:B------:R-:W-:Y:S01]  /*0620*/  SHF.R.S32.HI R2, RZ, 0x1f, R5 ;  /* 0x0000001fff027819 */ /* 0x000fe20000011405 */
[----:B------:R-:W-:Y:S01]  /*0630*/  IMAD.IADD R12, R11, 0x1, -R12 ;  /* 0x000000010b0c7824 */ /* 0x000fe200078e0a0c */
[----:B------:R-:W-:Y:S01]  /*0640*/  VOTEU.ALL UP1, P0 ;  /* 0x00000000003f7886 */ /* 0x000fe20000020000 */
[----:B------:R-:W-:Y:S01]  /*0650*/  IMAD.IADD R9, R8, 0x1, -R9 ;  /* 0x0000000108097824 */ /* 0x000fe200078e0a09 */
[----:B------:R-:W-:Y:S01]  /*0660*/  LEA.HI R2, R2, R5, RZ, 0x2 ;  /* 0x0000000502027211 */ /* 0x000fe200078f10ff */
[----:B------:R-:W-:Y:S01]  /*0670*/  VOTEU.ALL UP0, P0 ;  /* 0x00000000003f7886 */ /* 0x000fe20000000000 */
[----:B---3--:R-:W-:Y:S01]  /*0680*/  I2FP.F32.U32 R8, R6 ;  /* 0x0000000600087245 */ /* 0x008fe20000201000 */
[----:B------:R-:W-:Y:S01]  /*0690*/  IMAD R9, R9, 0x4, R12 ;  /* 0x0000000409097824 */ /* 0x000fe200078e020c */
[----:B------:R-:W-:Y:S01]  /*06a0*/  LOP3.LUT R2, R2, 0xfffffffc, RZ, 0xc0, !PT ;  /* 0xfffffffc02027812 */ /* 0x000fe200078ec0ff */
[----:B------:R-:W-:Y:S01]  /*06b0*/  VOTEU.ALL UP2, P1 ;  /* 0x00000000003f7886 */ /* 0x000fe20000840000 */
[----:B------:R-:W2:Y:S01]  /*06c0*/  @!UP1 S2UR UR7, SR_CgaCtaId ;  /* 0x00000000000799c3 */ /* 0x000ea20000008800 */
[----:B------:R-:W-:Y:S01]  /*06d0*/  FMUL R8, R8, UR4 ;  /* 0x0000000408087c20 */ /* 0x000fe20008400000 */
[----:B------:R-:W-:Y:S01]  /*06e0*/  IMAD.SHL.U32 R152, R9, 0x4, RZ ;  /* 0x0000000409987824 */ /* 0x000fe200078e00ff */
[----:B------:R-:W-:Y:S01]  /*06f0*/  UMOV UR4, 0x20 ;  /* 0x0000002000047882 */ /* 0x000fe20000000000 */
[----:B------:R-:W-:Y:S01]  /*0700*/  IMAD.IADD R5, R5, 0x1, -R2 ;  /* 0x0000000105057824 */ /* 0x000fe200078e0a02 */
[----:B------:R-:W-:Y:S01]  /*0710*/  LEA.HI R2, R9, R9, RZ, 0x1 ;  /* 0x0000000909027211 */ /* 0x000fe200078f08ff */
[----:B0-----:R-:W-:Y:S01]  /*0720*/  IMAD.MOV R13, RZ, RZ, -R13 ;  /* 0x000000ffff0d7224 */ /* 0x001fe200078e0a0d */
[----:B------:R-:W0:Y:S01]  /*0730*/  F2I.U32.TRUNC.NTZ R8, R8 ;  /* 0x0000000800087305 */ /* 0x000e22000020f000 */
[----:B------:R-:W3:Y:S01]  /*0740*/  @!UP2 S2UR UR10, SR_CgaCtaId ;  /* 0x00000000000aa9c3 */ /* 0x000ee20000008800 */
[----:B------:R-:W-:Y:S01]  /*0750*/  LOP3.LUT R2, R2, 0xfffffffe, RZ, 0xc0, !PT ;  /* 0xfffffffe02027812 */ /* 0x000fe200078ec0ff */
[----:B----4-:R-:W-:Y:S01]  /*0760*/  IMAD R21, R14, R13, UR12 ;  /* 0x0000000c0e157e24 */ /* 0x010fe2000f8e020d */
[----:B------:R-:W-:Y:S01]  /*0770*/  @!UP1 UMOV UR6, 0x400 ;  /* 0x0000040000069882 */ /* 0x000fe20000000000 */
[----:B------:R-:W-:-:S04]  /*0780*/  @!UP1 UIADD3 UR4, -UR4, 0x100000, URZ ;  /* 0x0010000004049890 */ /* 0x000fc8000fffe13f */
[----:B------:R-:W-:Y:S02]  /*0790*/  @!UP1 USHF.L.U32 UR5, UR4, 0xb, URZ ;  /* 0x0000000b04059899 */ /* 0x000fe4000800063f */
[----:B------:R-:W-:Y:S01]  /*07a0*/  @!UP1 USHF.L.U32 UR4, UR4, 0x1, URZ ;  /* 0x0000000104049899 */ /* 0x000fe2000800063f */
[C---:B------:R-:W-:Y:S01]  /*07b0*/  LOP3.LUT R152, R9.reuse, 0xc, R152, 0x78, !PT ;  /* 0x0000000c09987812 */ /* 0x040fe200078e7898 */
[----:B------:R-:W-:Y:S01]  /*07c0*/  IMAD.IADD R2, R9, 0x1, -R2 ;  /* 0x0000000109027824 */ /* 0x000fe200078e0a02 */
[----:B------:R-:W-:Y:S01]  /*07d0*/  @!UP2 UMOV UR9, 0x400 ;  /* 0x000004000009a882 */ /* 0x000fe20000000000 */
[----:B------:R-:W-:Y:S01]  /*07e0*/  VOTEU.ALL UP3, P1 ;  /* 0x00000000003f7886 */ /* 0x000fe20000860000 */
[----:B------:R-:W-:Y:S01]  /*07f0*/  VOTEU.ALL UP4, P1 ;  /* 0x00000000003f7886 */ /* 0x000fe20000880000 */
[----:B------:R-:W-:Y:S01]  /*0800*/  VOTEU.ALL UP5, P1 ;  /* 0x00000000003f7886 */ /* 0x000fe200008a0000 */
[----:B------:R-:W-:Y:S01]  /*0810*/  ISETP.NE.AND P3, PT, R2, R21, PT ;  /* 0x000000150200720c */ /* 0x000fe20003f65270 */
[----:B------:R4:W4:Y:S01]  /*0820*/  SHFL.IDX PT, R14, R7, RZ, 0x1f ;  /* 0x00001fff070e7589 */ /* 0x00092200000e0000 */
[----:B------:R-:W-:Y:S01]  /*0830*/  ISETP.EQ.U32.AND P2, PT, R15, 0x1, PT ;  /* 0x000000010f00780c */ /* 0x000fe20003f42070 */
[----:B0-----:R-:W-:Y:S01]  /*0840*/  IMAD.MOV R20, RZ, RZ, -R8 ;  /* 0x000000ffff147224 */ /* 0x001fe200078e0a08 */
[----:B--2---:R-:W-:-:S02]  /*0850*/  @!UP1 ULEA UR8, UR7, UR6, 0x18 ;  /* 0x0000000607089291 */ /* 0x004fc4000f8ec03f */
[----:B------:R-:W-:-:S04]  /*0860*/  @!UP2 UIADD3 UR6, -UR11, 0x100000, URZ ;  /* 0x001000000b06a890 */ /* 0x000fc8000fffe13f */
[----:B------:R-:W-:Y:S02]  /*0870*/  @!UP2 USHF.L.U32 UR7, UR6, 0xb, URZ ;  /* 0x0000000b0607a899 */ /* 0x000fe4000800063f */
[----:B------:R-:W-:Y:S01]  /*0880*/  @!UP2 USHF.L.U32 UR6, UR6, 0x1, URZ ;  /* 0x000000010606a899 */ /* 0x000fe2000800063f */
[----:B-1----:R-:W-:Y:S01]  /*0890*/  IMAD R9, R25, R20, R6 ;  /* 0x0000001419097224 */ /* 0x002fe200078e0206 */
[----:B------:R-:W-:Y:S01]  /*08a0*/  VOTEU.ALL UP1, P0 ;  /* 0x00000000003f7886 */ /* 0x000fe20000020000 */
[----:B------:R-:W-:Y:S01]  /*08b0*/  LOP3.LUT P0, RZ, R3, 0x7, RZ, 0xc0, !PT ;  /* 0x0000000703ff7812 */ /* 0x000fe2000780c0ff */
[----:B---3--:R-:W-:Y:S01]  /*08c0*/  @!UP2 ULEA UR9, UR10, UR9, 0x18 ;  /* 0x000000090a09a291 */ /* 0x008fe2000f8ec03f */
[----:B------:R-:W-:Y:S01]  /*08d0*/  @P3 LEA.HI R2, R152, R152, RZ, 0x1 ;  /* 0x0000009898023211 */ /* 0x000fe200078f08ff */
[----:B------:R-:W-:Y:S01]  /*08e0*/  VOTEU.ALL UP2, P1 ;  /* 0x00000000003f7886 */ /* 0x000fe20000840000 */
[----:B------:R-:W-:Y:S01]  /*08f0*/  ISETP.NE.AND P1, PT, R5, 0x3, PT ;  /* 0x000000030500780c */ /* 0x000fe20003f25270 */
[----:B------:R-:W0:Y:S02]  /*0900*/  FENCE.VIEW.ASYNC.S ;  /* 0x00000000000073c6 */ /* 0x000e240000000000 */
[----:B0-----:R0:W1:Y:S01]  /*0910*/  @!UP0 SYNCS.EXCH.64 URZ, [UR8+0xe0], UR4 ;  /* 0x0000e004083f85b2 */ /* 0x0010620008000100 */
[----:B------:R-:W-:-:S02]  /*0920*/  @P3 SHF.R.S32.HI R2, RZ, 0x1, R2 ;  /* 0x00000001ff023819 */ /* 0x000fc40000011402 */
[----:B------:R-:W-:Y:S02]  /*0930*/  ISETP.EQ.OR P1, PT, R5, RZ, !P1 ;  /* 0x000000ff0500720c */ /* 0x000fe40004f22670 */
[----:B------:R-:W-:Y:S02]  /*0940*/  @P3 ISETP.NE.AND P5, PT, R2, R9, PT ;  /* 0x000000090200320c */ /* 0x000fe40003fa5270 */
[----:B------:R-:W-:Y:S02]  /*0950*/  ISETP.LT.U32.AND P0, PT, R152, 0x8, !P0 ;  /* 0x000000089800780c */ /* 0x000fe40004701070 */
[----:B------:R-:W-:Y:S02]  /*0960*/  ISETP.EQ.AND P1, PT, R10, RZ, P1 ;  /* 0x000000ff0a00720c */ /* 0x000fe40000f22270 */
[----:B------:R-:W-:Y:S02]  /*0970*/  SEL R2, RZ, 0x1, !P0 ;  /* 0x00000001ff027807 */ /* 0x000fe40004000000 */
[----:B------:R-:W-:-:S02]  /*0980*/  @P3 SEL R153, RZ, 0x1, P5 ;  /* 0x00000001ff993807 */ /* 0x000fc40002800000 */
[----:B------:R-:W-:Y:S01]  /*0990*/  SEL R16, RZ, 0x1, !P1 ;  /* 0x00000001ff107807 */ /* 0x000fe20004800000 */
[----:B------:R0:W2:Y:S01]  /*09a0*/  @!UP1 SYNCS.EXCH.64 URZ, [UR8+0xe8], UR4 ;  /* 0x0000e804083f95b2 */ /* 0x0000a20008000100 */
[----:B------:R-:W-:Y:S01]  /*09b0*/  NOP ;  /* 0x0000000000007918 */ /* 0x000fe20000000000 */
[----:B------:R-:W-:Y:S02]  /*09c0*/  LOP3.LUT R153, R153, R2, RZ, 0xc0, !PT ;  /* 0x0000000299997212 */ /* 0x000fe400078ec0ff */
[----:B------:R-:W-:Y:S01]  /*09d0*/  SEL R16, R16, 0x2, P6 ;  /* 0x0000000210107807 */ /* 0x000fe20003000000 */
[----:B------:R0:W3:Y:S01]  /*09e0*/  @!UP2 SYNCS.EXCH.64 URZ, [UR9+0xc0], UR6 ;  /* 0x0000c006093fa5b2 */ /* 0x0000e20008000100 */
[----:B------:R0:W0:Y:S01]  /*09f0*/  @!UP3 SYNCS.EXCH.64 URZ, [UR9+0xc8], UR6 ;  /* 0x0000c806093fb5b2 */ /* 0x0000220008000100 */
[----:B------:R0:W0:Y:S01]  /*0a00*/  @!UP4 SYNCS.EXCH.64 URZ, [UR9+0xd0], UR6 ;  /* 0x0000d006093fc5b2 */ /* 0x0000220008000100 */
[----:B------:R0:W0:Y:S01]  /*0a10*/  @!UP5 SYNCS.EXCH.64 URZ, [UR9+0xd8], UR6 ;  /* 0x0000d806093fd5b2 */ /* 0x0000220008000100 */
[----:B------:R-:W-:Y:S01]  /*0a20*/  NOP ;  /* 0x0000000000007918 */ /* 0x000fe20000000000 */
[----:B-1--4-:R-:W-:Y:S05]  /*0a30*/  @!P2 BRA `(.L_x_4) ;  /* 0x000000000008a947 */ /* 0x012fea0003800000 */
[----:B0-23--:R-:W-:Y:S01]  /*0a40*/  UCGABAR_ARV ;  /* 0x00000000000079c7 */ /* 0x00dfe20008000000 */
[----:B------:R-:W-:Y:S05]  /*0a50*/  BRA `(.L_x_5) ;  /* 0x0000000000047947 */ /* 0x000fea0003800000 */
.L_x_4:
[----:B0-23--:R-:W-:Y:S01]  /*0a60*/  NOP ;  /* 0x0000000000007918 */ /* 0x00dfe20000000000 */
.L_x_5:
[----:B------:R-:W-:Y:S01]  /*0a70*/  ULDC.64 UR4, c[0x0][0x598] ;  /* 0x0001660000047ab9 */ /* 0x000fe20000000a00 */
[----:B------:R-:W-:Y:S01]  /*0a80*/  ULDC.64 UR36, c[0x0][0x208] ;  /* 0x0000820000247ab9 */ /* 0x000fe20000000a00 */
[----:B------:R-:W-:-:S04]  /*0a90*/  ISETP.NE.U32.AND P0, PT, RZ, UR4, PT ;  /* 0x00000004ff007c0c */ /* 0x000fc8000bf05070 */
[----:B------:R-:W-:-:S13]  /*0aa0*/  ISETP.NE.AND.EX P0, PT, RZ, UR5, PT, P0 ;  /* 0x00000005ff007c0c */ /* 0x000fda000bf05300 */
[----:B------:R-:W-:Y:S05]  /*0ab0*/  @!P0 BRA `(.L_x_6) ;  /* 0x00000000001c8947 */ /* 0x000fea0003800000 */
[----:B------:R-:W0:Y:S02]  /*0ac0*/  LDC.64 R8, c[0x0][0x598] ;  /* 0x00016600ff087b82 */ /* 0x000e240000000a00 */
[----:B0-----:R-:W2:Y:S02]  /*0ad0*/  LDG.E.64 R8, desc[UR36][R8.64] ;  /* 0x0000002408087981 */ /* 0x001ea4000c1e1b00 */
[----:B--2---:R-:W-:-:S04]  /*0ae0*/  ISETP.NE.U32.AND P0, PT, R8, RZ, PT ;  /* 0x000000ff0800720c */ /* 0x004fc80003f05070 */
[----:B------:R-:W-:-:S13]  /*0af0*/  ISETP.NE.AND.EX P0, PT, R9, RZ, PT, P0 ;  /* 0x000000ff0900720c */ /* 0x000fda0003f05300 */
[----:B------:R-:W-:Y:S05]  /*0b00*/  @!P0 BRA `(.L_x_6) ;  /* 0x0000000000088947 */ /* 0x000fea0003800000 */
[----:B------:R0:W5:Y:S01]  /*0b10*/  LD.E R154, desc[UR36][R8.64] ;  /* 0x00000024089a7980 */ /* 0x000162000c101900 */
[----:B------:R-:W-:Y:S05]  /*0b20*/  BRA `(.L_x_7) ;  /* 0x0000000000247947 */ /* 0x000fea0003800000 */
.L_x_6:
[----:B------:R-:W-:Y:S02]  /*0b30*/  ULDC.64 UR4, c[0x0][0x588] ;  /* 0x0001620000047ab9 */ /* 0x000fe40000000a00 */
[----:B------:R-:W-:-:S04]  /*0b40*/  ISETP.NE.U32.AND P0, PT, RZ, UR4, PT ;  /* 0x00000004ff007c0c */ /* 0x000fc8000bf05070 */
[----:B------:R-:W-:-:S13]  /*0b50*/  ISETP.NE.AND.EX P0, PT, RZ, UR5, PT, P0 ;  /* 0x00000005ff007c0c */ /* 0x000fda000bf05300 */
[----:B------:R-:W-:Y:S05]  /*0b60*/  @!P0 BRA `(.L_x_8) ;  /* 0x00000000000c8947 */ /* 0x000fea0003800000 */
[----:B------:R-:W0:Y:S02]  /*0b70*/  LDC.64 R154, c[0x0][0x588] ;  /* 0x00016200ff9a7b82 */ /* 0x000e240000000a00 */
[----:B0-----:R1:W5:Y:S01]  /*0b80*/  LDG.E R154, desc[UR36][R154.64] ;  /* 0x000000249a9a7981 */ /* 0x001362000c1e1900 */
[----:B------:R-:W-:Y:S05]  /*0b90*/  BRA `(.L_x_7) ;  /* 0x0000000000087947 */ /* 0x000fea0003800000 */
.L_x_8:
[----:B------:R-:W-:Y:S02]  /*0ba0*/  ULDC UR4, c[0x0][0x580] ;  /* 0x0001600000047ab9 */ /* 0x000fe40000000800 */
[----:B------:R-:W-:-:S07]  /*0bb0*/  IMAD.U32 R154, RZ, RZ, UR4 ;  /* 0x00000004ff9a7e24 */ /* 0x000fce000f8e00ff */
.L_x_7:
[----:B------:R-:W-:Y:S02]  /*0bc0*/  ULDC.64 UR4, c[0x0][0x5a0] ;  /* 0x0001680000047ab9 */ /* 0x000fe40000000a00 */
[----:B------:R-:W-:-:S04]  /*0bd0*/  ISETP.NE.U32.AND P0, PT, RZ, UR4, PT ;  /* 0x00000004ff007c0c */ /* 0x000fc8000bf05070 */
[----:B------:R-:W-:-:S13]  /*0be0*/  ISETP.NE.AND.EX P0, PT, RZ, UR5, PT, P0 ;  /* 0x00000005ff007c0c */ /* 0x000fda000bf05300 */
[----:B------:R-:W-:Y:S05]  /*0bf0*/  @!P0 BRA `(.L_x_9) ;  /* 0x00000000001c8947 */ /* 0x000fea0003800000 */
[----:B0-----:R-:W0:Y:S02]  /*0c00*/  LDC.64 R8, c[0x0][0x5a0] ;  /* 0x00016800ff087b82 */ /* 0x001e240000000a00 */
[----:B0-----:R-:W2:Y:S02]  /*0c10*/  LDG.E.64 R8, desc[UR36][R8.64] ;  /* 0x0000002408087981 */ /* 0x001ea4000c1e1b00 */
[----:B--2---:R-:W-:-:S04]  /*0c20*/  ISETP.NE.U32.AND P0, PT, R8, RZ, PT ;  /* 0x000000ff0800720c */ /* 0x004fc80003f05070 */
[----:B------:R-:W-:-:S13]  /*0c30*/  ISETP.NE.AND.EX P0, PT, R9, RZ, PT, P0 ;  /* 0x000000ff0900720c */ /* 0x000fda0003f05300 */
[----:B------:R-:W-:Y:S05]  /*0c40*/  @!P0 BRA `(.L_x_9) ;  /* 0x0000000000088947 */ /* 0x000fea0003800000 */
[----:B-1----:R0:W5:Y:S01]  /*0c50*/  LD.E R155, desc[UR36][R8.64] ;  /* 0x00000024089b7980 */ /* 0x002162000c101900 */
[----:B------:R-:W-:Y:S05]  /*0c60*/  BRA `(.L_x_10) ;  /* 0x0000000000247947 */ /* 0x000fea0003800000 */
.L_x_9:
[----:B------:R-:W-:Y:S02]  /*0c70*/  ULDC.64 UR4, c[0x0][0x590] ;  /* 0x0001640000047ab9 */ /* 0x000fe40000000a00 */
[----:B------:R-:W-:-:S04]  /*0c80*/  ISETP.NE.U32.AND P0, PT, RZ, UR4, PT ;  /* 0x00000004ff007c0c */ /* 0x000fc8000bf05070 */
[----:B------:R-:W-:-:S13]  /*0c90*/  ISETP.NE.AND.EX P0, PT, RZ, UR5, PT, P0 ;  /* 0x00000005ff007c0c */ /* 0x000fda000bf05300 */
[----:B------:R-:W-:Y:S05]  /*0ca0*/  @!P0 BRA `(.L_x_11) ;  /* 0x00000000000c8947 */ /* 0x000fea0003800000 */
[----:B0-----:R-:W1:Y:S02]  /*0cb0*/  LDC.64 R8, c[0x0][0x590] ;  /* 0x00016400ff087b82 */ /* 0x001e640000000a00 */
[----:B-1----:R1:W5:Y:S01]  /*0cc0*/  LDG.E R155, desc[UR36][R8.64] ;  /* 0x00000024089b7981 */ /* 0x002362000c1e1900 */
[----:B------:R-:W-:Y:S05]  /*0cd0*/  BRA `(.L_x_10) ;  /* 0x0000000000087947 */ /* 0x000fea0003800000 */
.L_x_11:
[----:B------:R-:W-:Y:S02]  /*0ce0*/  ULDC UR4, c[0x0][0x584] ;  /* 0x0001610000047ab9 */ /* 0x000fe40000000800 */
[----:B-1----:R-:W-:-:S07]  /*0cf0*/  IMAD.U32 R155, RZ, RZ, UR4 ;  /* 0x00000004ff9b7e24 */ /* 0x002fce000f8e00ff */
.L_x_10:
[----:B------:R-:W2:Y:S01]  /*0d00*/  LDC R2, c[0x0][0x65c] ;  /* 0x00019700ff027b82 */ /* 0x000ea20000000800 */
[----:B------:R-:W-:Y:S01]  /*0d10*/  ULDC UR6, c[0x0][0x28c] ;  /* 0x0000a30000067ab9 */ /* 0x000fe20000000800 */
[----:B------:R-:W-:Y:S01]  /*0d20*/  ISETP.NE.AND P0, PT, R10, 0x2, PT ;  /* 0x000000020a00780c */ /* 0x000fe20003f05270 */
[----:B------:R-:W-:Y:S01]  /*0d30*/  UIADD3 UR6, UR6, 0x1f, URZ ;  /* 0x0000001f06067890 */ /* 0x000fe2000fffe03f */
[----:B01----:R-:W-:Y:S01]  /*0d40*/  IMAD.U32 R8, RZ, RZ, UR12 ;  /* 0x0000000cff087e24 */ /* 0x003fe2000f8e00ff */
[----:B------:R-:W-:Y:S01]  /*0d50*/  UMOV UR39, URZ ;  /* 0x0000003f00277c82 */ /* 0x000fe20008000000 */
[----:B------:R-:W-:Y:S01]  /*0d60*/  IMAD.MOV.U32 R9, RZ, RZ, RZ ;  /* 0x000000ffff097224 */ /* 0x000fe200078e00ff */
[----:B------:R-:W-:Y:S01]  /*0d70*/  USHF.R.S32.HI UR7, URZ, 0x1f, UR6 ;  /* 0x0000001f3f077899 */ /* 0x000fe20008011406 */
[----:B------:R-:W-:Y:S01]  /*0d80*/  UMOV UR38, URZ ;  /* 0x0000003f00267c82 */ /* 0x000fe20008000000 */
[----:B------:R-:W-:Y:S02]  /*0d90*/  ULDC.64 UR8, c[0x0][0x650] ;  /* 0x0001940000087ab9 */ /* 0x000fe40000000a00 */
[----:B------:R-:W-:-:S04]  /*0da0*/  ULEA.HI UR7, UR7, UR6, URZ, 0x5 ;  /* 0x0000000607077291 */ /* 0x000fc8000f8f283f */
[----:B------:R-:W-:Y:S01]  /*0db0*/  USHF.R.S32.HI UR40, URZ, 0x5, UR7 ;  /* 0x000000053f287899 */ /* 0x000fe20008011407 */
[----:B--2---:R-:W-:-:S13]  /*0dc0*/  ISETP.NE.AND P1, PT, R2, 0x1, PT ;  /* 0x000000010200780c */ /* 0x004fda0003f25270 */
[----:B------:R-:W0:Y:S01]  /*0dd0*/  @P1 LDC R19, c[0x0][0x10] ;  /* 0x00000400ff131b82 */ /* 0x000e220000000800 */
[----:B------:R-:W-:Y:S02]  /*0de0*/  @P1 IMAD.MOV.U32 R7, RZ, RZ, RZ ;  /* 0x000000ffff071224 */ /* 0x000fe400078e00ff */
[----:B------:R-:W-:-:S05]  /*0df0*/  @P1 IMAD.MOV.U32 R17, RZ, RZ, RZ ;  /* 0x000000ffff111224 */ /* 0x000fca00078e00ff */
[----:B------:R-:W1:Y:S01]  /*0e00*/  @!P1 LDC R11, c[0x0][0xc] ;  /* 0x00000300ff0b9b82 */ /* 0x000e620000000800 */
[----:B------:R-:W-:Y:S01]  /*0e10*/  ULDC UR4, c[0x0][0xc] ;  /* 0x0000030000047ab9 */ /* 0x000fe20000000800 */
[----:B------:R-:W-:Y:S02]  /*0e20*/  ULDC UR5, c[0x0][0x10] ;  /* 0x0000040000057ab9 */ /* 0x000fe40000000800 */
[----:B------:R-:W-:-:S04]  /*0e30*/  UIMAD.WIDE.U32 UR4, UR4, UR5, URZ ;  /* 0x00000005040472a5 */ /* 0x000fc8000f8e003f */
[----:B------:R-:W2:Y:S01]  /*0e40*/  LDC R2, c[0x0][0x14] ;  /* 0x00000500ff027b82 */ /* 0x000ea20000000800 */
[----:B0-----:R-:W-:-:S04]  /*0e50*/  @P1 IMAD.WIDE.U32 R18, R19, UR12, R6 ;  /* 0x0000000c13121c25 */ /* 0x001fc8000f8e0006 */
[----:B------:R-:W-:Y:S02]  /*0e60*/  @P1 IMAD.IADD R17, R19, 0x1, R17 ;  /* 0x0000000113111824 */ /* 0x000fe400078e0211 */
[----:B-1----:R-:W-:-:S04]  /*0e70*/  @!P1 IMAD.WIDE.U32 R8, R6, R11, R8 ;  /* 0x0000000b06089225 */ /* 0x002fc800078e0008 */
[----:B------:R-:W-:Y:S02]  /*0e80*/  @!P1 IMAD.MOV.U32 R18, RZ, RZ, R8 ;  /* 0x000000ffff129224 */ /* 0x000fe400078e0008 */
[----:B------:R-:W-:Y:S02]  /*0e90*/  @!P1 IMAD.MOV.U32 R17, RZ, RZ, R9 ;  /* 0x000000ffff119224 */ /* 0x000fe400078e0009 */
[----:B--2---:R-:W-:-:S04]  /*0ea0*/  IMAD.WIDE.U32 R12, R2, UR4, RZ ;  /* 0x00000004020c7c25 */ /* 0x004fc8000f8e00ff */
[----:B------:R-:W-:Y:S01]  /*0eb0*/  IMAD R23, R2, UR5, RZ ;  /* 0x0000000502177c24 */ /* 0x000fe2000f8e02ff */
[----:B------:R0:W-:Y:S03]  /*0ec0*/  STL.64 [R1], R12 ;  /* 0x0000000c01007387 */ /* 0x0001e60000100a00 */
[----:B------:R-:W-:Y:S01]  /*0ed0*/  IMAD.IADD R23, R13, 0x1, R23 ;  /* 0x000000010d177824 */ /* 0x000fe200078e0217 */
[----:B------:R-:W-:Y:S06]  /*0ee0*/  @P0 BRA `(.L_x_12) ;  /* 0x0000000000200947 */ /* 0x000fec0003800000 */
[----:B------:R-:W-:Y:S01]  /*0ef0*/  UISETP.GE.U32.AND UP0, UPT, UR40, 0xb, UPT ;  /* 0x0000000b2800788c */ /* 0x000fe2000bf06070 */
[----:B------:R-:W-:Y:S01]  /*0f00*/  IADD3 R18, P0, R18, R12, RZ ;  /* 0x0000000c12127210 */ /* 0x000fe20007f1e0ff */
[----:B------:R-:W-:Y:S01]  /*0f10*/  UIMAD.WIDE.U32 UR4, UR40, -0x45d1745d, URZ ;  /* 0xba2e8ba3280478a5 */ /* 0x000fe2000f8e003f */
[----:B------:R-:W-:-:S03]  /*0f20*/  UMOV UR38, URZ ;  /* 0x0000003f00267c82 */ /* 0x000fc60008000000 */
[----:B------:R-:W-:Y:S01]  /*0f30*/  USHF.R.U32.HI UR4, URZ, 0x3, UR5 ;  /* 0x000000033f047899 */ /* 0x000fe20008011605 */
[----:B------:R-:W-:-:S03]  /*0f40*/  IMAD.X R17, R23, 0x1, R17, P0 ;  /* 0x0000000117117824 */ /* 0x000fc600000e0611 */
[----:B------:R-:W-:Y:S02]  /*0f50*/  UIMAD UR39, UR4, -0xb, UR40 ;  /* 0xfffffff5042778a4 */ /* 0x000fe4000f8e0228 */
[----:B------:R-:W-:-:S12]  /*0f60*/  @UP0 ULOP3.LUT UR38, UR4, 0x1, URZ, 0xc0, !UPT ;  /* 0x0000000104260892 */ /* 0x000fd8000f8ec03f */
.L_x_12:
[----:B------:R-:W-:Y:S01]  /*0f70*/  ISETP.GE.U32.AND P0, PT, R18, UR8, PT ;  /* 0x0000000812007c0c */ /* 0x000fe2000bf06070 */
[----:B------:R-:W-:Y:S01]  /*0f80*/  IMAD.MOV.U32 R19, RZ, RZ, -0x1 ;  /* 0xffffffffff137424 */ /* 0x000fe200078e00ff */
[----:B------:R-:W-:Y:S01]  /*0f90*/  PRMT R8, RZ, 0x7610, R8 ;  /* 0x00007610ff087816 */ /* 0x000fe20000000008 */
[----:B------:R-:W-:Y:S01]  /*0fa0*/  IMAD.MOV.U32 R22, RZ, RZ, -0x1 ;  /* 0xffffffffff167424 */ /* 0x000fe200078e00ff */
[----:B------:R-:W-:Y:S01]  /*0fb0*/  ISETP.GE.U32.AND.EX P0, PT, R17, UR9, PT, P0 ;  /* 0x0000000911007c0c */ /* 0x000fe2000bf06100 */
[----:B------:R-:W-:-:S12]  /*0fc0*/  IMAD.MOV.U32 R2, RZ, RZ, -0x1 ;  /* 0xffffffffff027424 */ /* 0x000fd800078e00ff */
[----:B------:R-:W-:Y:S05]  /*0fd0*/  @P0 BRA `(.L_x_13) ;  /* 0x00000004002c0947 */ /* 0x000fea0003800000 */
[----:B------:R-:W1:Y:S01]  /*0fe0*/  LDC.64 R26, c[0x0][0x628] ;  /* 0x00018a00ff1a7b82 */ /* 0x000e620000000a00 */
[----:B------:R-:W-:Y:S02]  /*0ff0*/  IMAD.MOV.U32 R8, RZ, RZ, R18 ;  /* 0x000000ffff087224 */ /* 0x000fe400078e0012 */
[----:B------:R-:W-:-:S05]  /*1000*/  IMAD.MOV.U32 R9, RZ, RZ, R17 ;  /* 0x000000ffff097224 */ /* 0x000fca00078e0011 */
[----:B------:R-:W2:Y:S08]  /*1010*/  LDC R2, c[0x0][0x630] ;  /* 0x00018c00ff027b82 */ /* 0x000eb00000000800 */
[----:B------:R-:W3:Y:S01]  /*1020*/  LDC.64 R28, c[0x0][0x620] ;  /* 0x00018800ff1c7b82 */ /* 0x000ee20000000a00 */
[----:B-1----:R-:W-:-:S04]  /*1030*/  ISETP.NE.U32.AND P0, PT, R26, RZ, PT ;  /* 0x000000ff1a00720c */ /* 0x002fc80003f05070 */
[----:B------:R-:W-:-:S13]  /*1040*/  ISETP.NE.AND.EX P0, PT, R27, RZ, PT, P0 ;  /* 0x000000ff1b00720c */ /* 0x000fda0003f05300 */
[----:B--23--:R-:W-:Y:S05]  /*1050*/  @!P0 BRA `(.L_x_14) ;  /* 0x0000000000288947 */ /* 0x00cfea0003800000 */
[----:B0-----:R-:W0:Y:S02]  /*1060*/  LDC R13, c[0x0][0x634] ;  /* 0x00018d00ff0d7b82 */ /* 0x001e240000000800 */
[----:B0-----:R-:W-:-:S05]  /*1070*/  IADD3 R13, P0, R18, R13, RZ ;  /* 0x0000000d120d7210 */ /* 0x001fca0007f1e0ff */
[----:B------:R-:W-:-:S04]  /*1080*/  IMAD.X R15, RZ, RZ, R17, P0 ;  /* 0x000000ffff0f7224 */ /* 0x000fc800000e0611 */
[----:B------:R-:W-:-:S04]  /*1090*/  IMAD.WIDE.U32 R8, R15, R26, RZ ;  /* 0x0000001a0f087225 */ /* 0x000fc800078e00ff */
[----:B------:R-:W-:-:S04]  /*10a0*/  IMAD.WIDE.U32 R10, P0, R13, R27, R8 ;  /* 0x0000001b0d0a7225 */ /* 0x000fc80007800008 */
[----:B------:R-:W-:-:S04]  /*10b0*/  IMAD.WIDE.U32 R8, R13, R26, RZ ;  /* 0x0000001a0d087225 */ /* 0x000fc800078e00ff */
[----:B------:R-:W-:Y:S01]  /*10c0*/  IMAD.X R13, RZ, RZ, RZ, P0 ;  /* 0x000000ffff0d7224 */ /* 0x000fe200000e06ff */
[----:B------:R-:W-:Y:S01]  /*10d0*/  IADD3 RZ, P0, R9, R10, RZ ;  /* 0x0000000a09ff7210 */ /* 0x000fe20007f1e0ff */
[----:B------:R-:W-:-:S04]  /*10e0*/  IMAD.MOV.U32 R12, RZ, RZ, R11 ;  /* 0x000000ffff0c7224 */ /* 0x000fc800078e000b */
[----:B------:R-:W-:-:S08]  /*10f0*/  IMAD.WIDE.U32.X R8, R15, R27, R12, P0 ;  /* 0x0000001b0f087225 */ /* 0x000fd000000e040c */
.L_x_14:
[----:B------:R-:W1:Y:S01]  /*1100*/  LDC.64 R32, c[0x0][0x640] ;  /* 0x00019000ff207b82 */ /* 0x000e620000000a00 */
[-C--:B------:R-:W-:Y:S01]  /*1110*/  SHF.R.U64 R30, R8, R2.reuse, R9 ;  /* 0x00000002081e7219 */ /* 0x080fe20000001209 */
[----:B------:R-:W-:Y:S01]  /*1120*/  IMAD.MOV.U32 R19, RZ, RZ, R17 ;  /* 0x000000ffff137224 */ /* 0x000fe200078e0011 */
[----:B------:R-:W-:Y:S01]  /*1130*/  SHF.R.U32.HI R2, RZ, R2, R9 ;  /* 0x00000002ff027219 */ /* 0x000fe20000011609 */
[----:B------:R-:W-:Y:S01]  /*1140*/  IMAD.MOV.U32 R26, RZ, RZ, 0x1 ;  /* 0x00000001ff1a7424 */ /* 0x000fe200078e00ff */
[----:B------:R-:W-:-:S03]  /*1150*/  IADD3 R11, P0, RZ, -R30, RZ ;  /* 0x8000001eff0b7210 */ /* 0x000fc60007f1e0ff */
[----:B------:R-:W2:Y:S02]  /*1160*/  LDC R10, c[0x0][0x618] ;  /* 0x00018600ff0a7b82 */ /* 0x000ea40000000800 */
[----:B------:R-:W-:-:S04]  /*1170*/  IMAD.X R9, RZ, RZ, ~R2, P0 ;  /* 0x000000ffff097224 */ /* 0x000fc800000e0e02 */
[-C--:B------:R-:W-:Y:S02]  /*1180*/  IMAD R2, R9, R28.reuse, RZ ;  /* 0x0000001c09027224 */ /* 0x080fe400078e02ff */
[----:B0-----:R-:W0:Y:S01]  /*1190*/  LDC R13, c[0x0][0x608] ;  /* 0x00018200ff0d7b82 */ /* 0x001e220000000800 */
[----:B------:R-:W-:-:S04]  /*11a0*/  IMAD.WIDE.U32 R8, R11, R28, R18 ;  /* 0x0000001c0b087225 */ /* 0x000fc800078e0012 */
[----:B------:R-:W-:Y:S02]  /*11b0*/  IMAD R11, R11, R29, R2 ;  /* 0x0000001d0b0b7224 */ /* 0x000fe400078e0202 */
[----:B------:R-:W-:Y:S01]  /*11c0*/  IMAD.MOV.U32 R2, RZ, RZ, -0x1 ;  /* 0xffffffffff027424 */ /* 0x000fe200078e00ff */
[----:B------:R-:W3:Y:S01]  /*11d0*/  LDC R31, c[0x0][0x658] ;  /* 0x00019600ff1f7b82 */ /* 0x000ee20000000800 */
[----:B------:R-:W-:Y:S01]  /*11e0*/  IMAD.IADD R9, R9, 0x1, R11 ;  /* 0x0000000109097824 */ /* 0x000fe200078e020b */
[----:B-1----:R-:W-:-:S04]  /*11f0*/  ISETP.NE.U32.AND P0, PT, R32, RZ, PT ;  /* 0x000000ff2000720c */ /* 0x002fc80003f05070 */
[----:B------:R-:W-:Y:S02]  /*1200*/  ISETP.NE.AND.EX P0, PT, R33, RZ, PT, P0 ;  /* 0x000000ff2100720c */ /* 0x000fe40003f05300 */
[----:B------:R-:W1:Y:S01]  /*1210*/  LDC R29, c[0x0][0x600] ;  /* 0x00018000ff1d7b82 */ /* 0x000e620000000800 */
[-CC-:B--2---:R-:W-:Y:S02]  /*1220*/  SHF.R.U64 R27, R8, R10.reuse, R9.reuse ;  /* 0x0000000a081b7219 */ /* 0x184fe40000001209 */
[----:B------:R-:W-:-:S05]  /*1230*/  SHF.R.U32.HI R8, RZ, R10, R9 ;  /* 0x0000000aff087219 */ /* 0x000fca0000011609 */
[----:B------:R-:W2:Y:S01]  /*1240*/  LDC R22, c[0x0][0x648] ;  /* 0x00019200ff167b82 */ /* 0x000ea20000000800 */
[-CC-:B0-----:R-:W-:Y:S02]  /*1250*/  SHF.R.U64 R34, R27, R13.reuse, R8.reuse ;  /* 0x0000000d1b227219 */ /* 0x181fe40000001208 */
[----:B------:R-:W-:-:S05]  /*1260*/  SHF.R.U32.HI R8, RZ, R13, R8 ;  /* 0x0000000dff087219 */ /* 0x000fca0000011608 */
[----:B------:R-:W0:Y:S01]  /*1270*/  LDC R24, c[0x0][0x638] ;  /* 0x00018e00ff187b82 */ /* 0x000e220000000800 */
[-CC-:B---3--:R-:W-:Y:S02]  /*1280*/  SHF.R.U64 R36, R34, R31.reuse, R8.reuse ;  /* 0x0000001f22247219 */ /* 0x188fe40000001208 */
[-C--:B------:R-:W-:Y:S02]  /*1290*/  SHF.L.U32 R2, R2, R31.reuse, RZ ;  /* 0x0000001f02027219 */ /* 0x080fe400000006ff */
[----:B------:R-:W-:Y:S01]  /*12a0*/  SHF.R.U32.HI R9, RZ, R31, R8 ;  /* 0x0000001fff097219 */ /* 0x000fe20000011608 */
[----:B------:R-:W-:Y:S01]  /*12b0*/  IMAD.MOV.U32 R8, RZ, RZ, R36 ;  /* 0x000000ffff087224 */ /* 0x000fe200078e0024 */
[----:B------:R-:W-:Y:S01]  /*12c0*/  LOP3.LUT R15, RZ, R2, RZ, 0x33, !PT ;  /* 0x00000002ff0f7212 */ /* 0x000fe200078e33ff */
[----:B------:R-:W3:Y:S01]  /*12d0*/  LDC R28, c[0x0][0x610] ;  /* 0x00018400ff1c7b82 */ /* 0x000ee20000000800 */
[----:B------:R-:W-:Y:S05]  /*12e0*/  @!P0 BRA `(.L_x_15) ;  /* 0x0000000000288947 */ /* 0x000fea0003800000 */
[----:B------:R-:W4:Y:S02]  /*12f0*/  LDC R13, c[0x0][0x64c] ;  /* 0x00019300ff0d7b82 */ /* 0x000f240000000800 */
[----:B----4-:R-:W-:-:S05]  /*1300*/  IADD3 R13, P0, R36, R13, RZ ;  /* 0x0000000d240d7210 */ /* 0x010fca0007f1e0ff */
        /* <DEDUP_REMOVED lines=8> */
.L_x_15:
[----:B--2---:R-:W-:Y:S01]  /*1390*/  SHF.R.U64 R7, R8, R22, R9 ;  /* 0x0000001608077219 */ /* 0x004fe20000001209 */
[----:B-1----:R-:W-:Y:S01]  /*13a0*/  VIADD R8, R29, 0xffffffff ;  /* 0xffffffff1d087836 */ /* 0x002fe20000000000 */
[----:B------:R-:W-:Y:S01]  /*13b0*/  SHF.L.U32 R2, R26, R31, RZ ;  /* 0x0000001f1a027219 */ /* 0x000fe200000006ff */
[----:B------:R-:W-:Y:S01]  /*13c0*/  @P1 IMAD R21, R25, R20, R6 ;  /* 0x0000001419151224 */ /* 0x000fe200078e0206 */
[----:B------:R-:W-:Y:S01]  /*13d0*/  LOP3.LUT R15, R34, R15, RZ, 0xc0, !PT ;  /* 0x0000000f220f7212 */ /* 0x000fe200078ec0ff */
[----:B------:R-:W-:Y:S01]  /*13e0*/  IMAD.MOV R9, RZ, RZ, -R7 ;  /* 0x000000ffff097224 */ /* 0x000fe200078e0a07 */
[----:B------:R-:W-:-:S03]  /*13f0*/  LOP3.LUT R8, R27, R8, RZ, 0xc0, !PT ;  /* 0x000000081b087212 */ /* 0x000fc600078ec0ff */
[----:B------:R-:W-:Y:S02]  /*1400*/  IMAD R6, R2, R7, R15 ;  /* 0x0000000702067224 */ /* 0x000fe400078e020f */
[----:B0-----:R-:W-:Y:S02]  /*1410*/  IMAD R2, R9, R24, R36 ;  /* 0x0000001809027224 */ /* 0x001fe400078e0224 */
[----:B---3--:R-:W-:Y:S02]  /*1420*/  IMAD R19, R6, R28, R21 ;  /* 0x0000001c06137224 */ /* 0x008fe400078e0215 */
[----:B------:R-:W-:Y:S02]  /*1430*/  IMAD R2, R2, R29, R8 ;  /* 0x0000001d02027224 */ /* 0x000fe400078e0208 */
[----:B------:R-:W-:-:S03]  /*1440*/  IMAD.MOV.U32 R6, RZ, RZ, 0x1 ;  /* 0x00000001ff067424 */ /* 0x000fc600078e00ff */
[----:B------:R-:W-:Y:S02]  /*1450*/  SEL R22, R2, R19, !P1 ;  /* 0x0000001302167207 */ /* 0x000fe40004800000 */
[----:B------:R-:W-:Y:S01]  /*1460*/  SEL R19, R19, R2, !P1 ;  /* 0x0000000213137207 */ /* 0x000fe20004800000 */
[----:B------:R-:W-:Y:S01]  /*1470*/  IMAD.MOV.U32 R2, RZ, RZ, R30 ;  /* 0x000000ffff027224 */ /* 0x000fe200078e001e */
[----:B------:R-:W-:-:S07]  /*1480*/  PRMT R8, R6, 0x7610, R8 ;  /* 0x0000761006087816 */ /* 0x000fce0000000008 */
.L_x_13:
[----:B------:R-:W-:Y:S05]  /*1490*/  @!P2 BRA `(.L_x_16) ;  /* 0x00000000000ca947 */ /* 0x000fea0003800000 */
[----:B------:R-:W-:Y:S01]  /*14a0*/  UCGABAR_WAIT ;  /* 0x0000000000007dc7 */ /* 0x000fe20008000000 */
[----:B------:R-:W-:Y:S01]  /*14b0*/  CCTL.IVALL ;  /* 0x00000000ff00798f */ /* 0x000fe20002000000 */
[----:B------:R-:W-:Y:S05]  /*14c0*/  BRA `(.L_x_17) ;  /* 0x0000000000047947 */ /* 0x000fea0003800000 */
.L_x_16:
[----:B------:R-:W-:Y:S06]  /*14d0*/  BAR.SYNC.DEFER_BLOCKING 0x0 ;  /* 0x0000000000007b1d */ /* 0x000fec0000010000 */
.L_x_17:
[----:B------:R-:W-:Y:S05]  /*14e0*/  @!P4 BRA `(.L_x_18) ;  /* 0x0000008c00fcc947 */ /* 0x000fea0003800000 */
[----:B------:R-:W-:-:S13]  /*14f0*/  ISETP.GT.U32.AND P0, PT, R35, 0x1, PT ;  /* 0x000000012300780c */ /* 0x000fda0003f04070 */
[----:B------:R-:W-:Y:S05]  /*1500*/  @P0 EXIT ;  /* 0x000000000000094d */ /* 0x000fea0003800000 */
.L_x_19:
[----:B------:R-:W-:-:S08]  /*1510*/  NOP ;  /* 0x0000000000007918 */ /* 0x000fd00000000000 */
[----:B------:R-:W1:Y:S02]  /*1520*/  USETMAXREG.TRY_ALLOC.CTAPOOL UP0, 0xe8 ;  /* 0x000000e8000079c8 */ /* 0x000e640008000600 */
[----:B-1----:R-:W-:-:S13]  /*1530*/  PLOP3.LUT P0, PT, PT, PT, UP0, 0x80, 0x0 ;  /* 0x000000000000781c */ /* 0x002fda0003f0f008 */
[----:B------:R-:W-:Y:S05]  /*1540*/  @!P0 BRA `(.L_x_19) ;  /* 0xfffffffc00f08947 */ /* 0x000fea000383ffff */
[----:B------:R-:W-:-:S13]  /*1550*/  LOP3.LUT P0, RZ, R8, 0xff, RZ, 0xc0, !PT ;  /* 0x000000ff08ff7812 */ /* 0x000fda000780c0ff */
[----:B------:R-:W-:Y:S05]  /*1560*/  @!P0 EXIT ;  /* 0x000000000000894d */ /* 0x000fea0003800000 */
[----:B------:R-:W1:Y:S01]  /*1570*/  S2UR UR4, SR_CgaCtaId ;  /* 0x00000000000479c3 */ /* 0x000e620000008800 */
[----:B------:R-:W-:Y:S01]  /*1580*/  VIADD R14, R14, 0xffffffff ;  /* 0xffffffff0e0e7836 */ /* 0x000fe20000000000 */
[CC--:B------:R-:W-:Y:S01]  /*1590*/  LEA.HI R4, R0.reuse, R3.reuse, RZ, 0x2 ;  /* 0x0000000300047211 */ /* 0x0c0fe200078f10ff */
[----:B------:R-:W-:Y:S01]  /*15a0*/  UMOV UR41, 0x400 ;  /* 0x0000040000297882 */ /* 0x000fe20000000000 */
[----:B------:R-:W-:Y:S01]  /*15b0*/  LEA.HI R0, R0, R3, RZ, 0x5 ;  /* 0x0000000300007211 */ /* 0x000fe200078f28ff */
[----:B------:R-:W-:Y:S01]  /*15c0*/  UISETP.LT.AND UP0, UPT, UR40, 0x1, UPT ;  /* 0x000000012800788c */ /* 0x000fe2000bf01270 */
[----:B------:R-:W-:Y:S01]  /*15d0*/  R2UR UR42, R14 ;  /* 0x000000000e2a72ca */ /* 0x000fe200000e0000 */
[----:B------:R-:W-:Y:S01]  /*15e0*/  USHF.L.U32 UR44, UR40, 0x1, URZ ;  /* 0x00000001282c7899 */ /* 0x000fe2000800063f */
[--C-:B------:R-:W-:Y:S01]  /*15f0*/  SHF.R.S32.HI R156, RZ, 0x2, R4.reuse ;  /* 0x00000002ff9c7819 */ /* 0x100fe20000011404 */
[----:B------:R-:W-:Y:S01]  /*1600*/  USEL UR43, UR40, 0x1, UP0 ;  /* 0x00000001282b7887 */ /* 0x000fe20008000000 */
[----:B------:R-:W-:-:S02]  /*1610*/  SHF.R.S32.HI R5, RZ, 0x1f, R4 ;  /* 0x0000001fff057819 */ /* 0x000fc40000011404 */
[----:B------:R-:W-:Y:S01]  /*1620*/  LOP3.LUT R158, R4, 0xfffffffc, RZ, 0xc0, !PT ;  /* 0xfffffffc049e7812 */ /* 0x000fe200078ec0ff */
[----:B------:R-:W-:Y:S01]  /*1630*/  UIADD3 UR43, -UR43, UR40, URZ ;  /* 0x000000282b2b7290 */ /* 0x000fe2000fffe13f */
[----:B------:R-:W-:Y:S02]  /*1640*/  LEA.HI R5, R5, R156, RZ, 0x3 ;  /* 0x0000009c05057211 */ /* 0x000fe400078f18ff */
[----:B------:R-:W-:Y:S01]  /*1650*/  ISETP.NE.AND P0, PT, R14, RZ, PT ;  /* 0x000000ff0e00720c */ /* 0x000fe20003f05270 */
[----:B------:R-:W-:Y:S01]  /*1660*/  IMAD.IADD R158, R3, 0x1, -R158 ;  /* 0x00000001039e7824 */ /* 0x000fe200078e0a9e */
[----:B------:R-:W-:Y:S01]  /*1670*/  LOP3.LUT R5, R5, 0xfffffff8, RZ, 0xc0, !PT ;  /* 0xfffffff805057812 */ /* 0x000fe200078ec0ff */
[----:B------:R-:W-:Y:S01]  /*1680*/  USHF.L.U32 UR42, UR42, 0x3, URZ ;  /* 0x000000032a2a7899 */ /* 0x000fe2000800063f */
[----:B------:R-:W-:Y:S02]  /*1690*/  LOP3.LUT R174, R16, 0x1, RZ, 0xfc, !PT ;  /* 0x0000000110ae7812 */ /* 0x000fe400078efcff */
[----:B------:R-:W-:Y:S01]  /*16a0*/  SEL R175, RZ, 0x1, P0 ;  /* 0x00000001ffaf7807 */ /* 0x000fe20000000000 */
[----:B------:R-:W-:Y:S01]  /*16b0*/  IMAD.IADD R156, R156, 0x1, -R5 ;  /* 0x000000019c9c7824 */ /* 0x000fe200078e0a05 */
[----:B-1----:R-:W-:Y:S01]  /*16c0*/  ULEA UR41, UR4, UR41, 0x18 ;  /* 0x0000002904297291 */ /* 0x002fe2000f8ec03f */
[----:B------:R-:W-:Y:S01]  /*16d0*/  SHF.R.S32.HI R5, RZ, 0x5, R0 ;  /* 0x00000005ff057819 */ /* 0x000fe20000011400 */
[----:B------:R-:W-:Y:S01]  /*16e0*/  IMAD.U32 R160, RZ, RZ, UR42 ;  /* 0x0000002affa07e24 */ /* 0x000fe2000f8e00ff */
[----:B------:R-:W-:Y:S01]  /*16f0*/  ULDC UR4, c[0x0][0x284] ;  /* 0x0000a10000047ab9 */ /* 0x000fe20000000800 */
[----:B------:R-:W-:Y:S01]  /*1700*/  UIADD3 UR45, UR41, 0xc0, URZ ;  /* 0x000000c0292d7890 */ /* 0x000fe2000fffe03f */
[--C-:B------:R-:W-:Y:S01]  /*1710*/  SHF.R.S32.HI R157, RZ, 0x1f, R156.reuse ;  /* 0x0000001fff9d7819 */ /* 0x100fe2000001149c */
[----:B------:R-:W-:Y:S01]  /*1720*/  IMAD R163, R5, -0x10, -R156 ;  /* 0xfffffff005a37824 */ /* 0x000fe200078e0a9c */
[----:B------:R-:W-:-:S02]  /*1730*/  LOP3.LUT R162, R160, 0x8, RZ, 0xc0, !PT ;  /* 0x00000008a0a27812 */ /* 0x000fc400078ec0ff */
[----:B------:R-:W-:Y:S01]  /*1740*/  LOP3.LUT R160, R160, 0x8, RZ, 0xc, !PT ;  /* 0x00000008a0a07812 */ /* 0x000fe200078e0cff */
[----:B------:R-:W-:Y:S01]  /*1750*/  IMAD.U32 R159, RZ, RZ, UR45 ;  /* 0x0000002dff9f7e24 */ /* 0x000fe2000f8e00ff */
[----:B------:R-:W-:Y:S01]  /*1760*/  LOP3.LUT R162, R162, 0x18, RZ, 0x3c, !PT ;  /* 0x00000018a2a27812 */ /* 0x000fe200078e3cff */
[----:B------:R-:W-:-:S04]  /*1770*/  IMAD.WIDE R156, R5, 0x10, R156 ;  /* 0x00000010059c7825 */ /* 0x000fc800078e029c */
[----:B------:R-:W-:Y:S02]  /*1780*/  VIADD R161, R159, UR42 ;  /* 0x0000002a9fa17c36 */ /* 0x000fe40008000000 */
[----:B------:R-:W-:-:S07]  /*1790*/  VIADD R163, R163, UR4 ;  /* 0x00000004a3a37c36 */ /* 0x000fce0008000000 */
.L_x_295:
[----:B------:R-:W-:Y:S01]  /*17a0*/  SHF.L.U32 R0, R175, 0x1f, RZ ;  /* 0x0000001faf007819 */ /* 0x000fe200000006ff */
[----:B------:R-:W-:Y:S02]  /*17b0*/  ULDC UR4, c[0x0][0x28c] ;  /* 0x0000a30000047ab9 */ /* 0x000fe40000000800 */
[----:B------:R-:W-:Y:S01]  /*17c0*/  ISETP.LT.AND P1, PT, RZ, UR4, PT ;  /* 0x00000004ff007c0c */ /* 0x000fe2000bf21270 */
[----:B------:R-:W1:Y:S02]  /*17d0*/  SYNCS.PHASECHK.TRANS64.TRYWAIT P0, [R159+UR42], R0 ;  /* 0x000000009f0075a7 */ /* 0x000e64000800016a */
[----:B-1-34-:R-:W-:Y:S10]  /*17e0*/  @!P0 BRA `(.L_x_20) ;  /* 0x000000a0008c8947 */ /* 0x01aff40003800000 */
.L_x_324:
[----:B------:R-:W-:Y:S05]  /*17f0*/  @P1 BRA `(.L_x_21) ;  /* 0x0000000000401947 */ /* 0x000fea0003800000 */
[----:B-1----:R-:W-:Y:S01]  /*1800*/  MOV R0, 0x0 ;  /* 0x0000000000007802 */ /* 0x002fe20000000f00 */
[----:B------:R-:W-:Y:S01]  /*1810*/  ULDC.64 UR4, c[0x4][0x68] ;  /* 0x01001a0000047ab9 */ /* 0x000fe20000000a00 */
[----:B------:R-:W-:Y:S01]  /*1820*/  ULDC.64 UR6, c[0x4][0x8] ;  /* 0x0100020000067ab9 */ /* 0x000fe20000000a00 */
[----:B------:R-:W-:Y:S01]  /*1830*/  IMAD.U32 R4, RZ, RZ, UR4 ;  /* 0x00000004ff047e24 */ /* 0x000fe2000f8e00ff */
[----:B------:R1:W2:Y:S01]  /*1840*/  LDC.64 R14, c[0x4][R0] ;  /* 0x01000000000e7b82 */ /* 0x0002a20000000a00 */
[----:B------:R-:W-:Y:S01]  /*1850*/  IMAD.U32 R5, RZ, RZ, UR5 ;  /* 0x00000005ff057e24 */ /* 0x000fe2000f8e00ff */
[----:B------:R-:W-:Y:S01]  /*1860*/  ULDC.64 UR4, c[0x4][0x70] ;  /* 0x01001c0000047ab9 */ /* 0x000fe20000000a00 */
[----:B------:R-:W-:Y:S02]  /*1870*/  IMAD.U32 R10, RZ, RZ, UR6 ;  /* 0x00000006ff0a7e24 */ /* 0x000fe4000f8e00ff */
[----:B------:R-:W-:Y:S02]  /*1880*/  IMAD.U32 R6, RZ, RZ, UR4 ;  /* 0x00000004ff067e24 */ /* 0x000fe4000f8e00ff */
[----:B------:R-:W-:-:S02]  /*1890*/  IMAD.U32 R7, RZ, RZ, UR5 ;  /* 0x00000005ff077e24 */ /* 0x000fc4000f8e00ff */
[----:B------:R-:W-:Y:S02]  /*18a0*/  IMAD.U32 R11, RZ, RZ, UR7 ;  /* 0x00000007ff0b7e24 */ /* 0x000fe4000f8e00ff */
[----:B------:R-:W-:Y:S02]  /*18b0*/  IMAD.MOV.U32 R8, RZ, RZ, 0x1e1 ;  /* 0x000001e1ff087424 */ /* 0x000fe400078e00ff */
[----:B0-----:R-:W-:Y:S02]  /*18c0*/  IMAD.MOV.U32 R12, RZ, RZ, 0x1 ;  /* 0x00000001ff0c7424 */ /* 0x001fe400078e00ff */
[----:B-1----:R-:W-:-:S07]  /*18d0*/  IMAD.MOV.U32 R13, RZ, RZ, RZ ;  /* 0x000000ffff0d7224 */ /* 0x002fce00078e00ff */
[----:B------:R-:W-:-:S07]  /*18e0*/  LEPC R20, `(.L_x_21) ;  /* 0x000000001014794e */ /* 0x000fce0000000000 */
[----:B--2--5:R-:W-:Y:S05]  /*18f0*/  CALL.ABS.NOINC R14 ;  /* 0x000000000e007343 */ /* 0x024fea0003c00000 */
.L_x_21:
[----:B------:R-:W-:-:S13]  /*1900*/  ISETP.NE.AND P0, PT, R174, 0x3, PT ;  /* 0x00000003ae00780c */ /* 0x000fda0003f05270 */
[----:B------:R-:W-:Y:S05]  /*1910*/  @!P0 BRA `(.L_x_22) ;  /* 0x0000000000048947 */ /* 0x000fea0003800000 */
[----:B------:R-:W-:Y:S01]  /*1920*/  BPT.TRAP 0x1 ;  /* 0x000000040000795c */ /* 0x000fe20000300000 */
.L_x_22:
[----:B------:R-:W-:Y:S02]  /*1930*/  IMAD.U32 R3, RZ, RZ, UR39 ;  /* 0x00000027ff037e24 */ /* 0x000fe4000f8e00ff */
[----:B-1----:R-:W-:-:S03]  /*1940*/  IMAD.U32 R0, RZ, RZ, UR38 ;  /* 0x00000026ff007e24 */ /* 0x002fc6000f8e00ff */
[----:B------:R-:W-:Y:S02]  /*1950*/  LEA R3, R3, UR41, 0x3 ;  /* 0x0000002903037c11 */ /* 0x000fe4000f8e18ff */
[----:B------:R-:W-:-:S04]  /*1960*/  SHF.L.U32 R0, R0, 0x1f, RZ ;  /* 0x0000001f00007819 */ /* 0x000fc800000006ff */
[----:B------:R1:W2:Y:S01]  /*1970*/  SYNCS.PHASECHK.TRANS64.TRYWAIT P1, [R3+URZ], R0 ;  /* 0x00000000030075a7 */ /* 0x0002a2000802017f */
[----:B------:R-:W-:Y:S05]  /*1980*/  @!P0 BRA `(.L_x_23) ;  /* 0x0000000000048947 */ /* 0x000fea0003800000 */
[----:B------:R-:W-:Y:S01]  /*1990*/  BPT.TRAP 0x1 ;  /* 0x000000040000795c */ /* 0x000fe20000300000 */
.L_x_23:
[----:B------:R-:W-:-:S05]  /*19a0*/  IMAD.U32 R4, RZ, RZ, UR43 ;  /* 0x0000002bff047e24 */ /* 0x000fca000f8e00ff */
[----:B------:R-:W-:Y:S01]  /*19b0*/  ISETP.GE.AND P2, PT, R4, 0x1, PT ;  /* 0x000000010400780c */ /* 0x000fe20003f46270 */
[----:B--2---:R-:W-:-:S12]  /*19c0*/  @P1 BRA `(.L_x_24) ;  /* 0x0000000000081947 */ /* 0x004fd80003800000 */
[----:B------:R-:W2:Y:S02]  /*19d0*/  SYNCS.PHASECHK.TRANS64.TRYWAIT P1, [R3+URZ], R0 ;  /* 0x00000000030075a7 */ /* 0x000ea4000802017f */
[----:B--2---:R-:W-:Y:S05]  /*19e0*/  @!P1 BRA `(.L_x_25) ;  /* 0x000000a000209947 */ /* 0x004fea0003800000 */
.L_x_24:
[----:B------:R-:W-:Y:S05]  /*19f0*/  WARPSYNC.ALL ;  /* 0x0000000000007948 */ /* 0x000fea0003800000 */
[----:B------:R-:W-:Y:S01]  /*1a00*/  UIADD3 UR4, UR41, 0x180, URZ ;  /* 0x0000018029047890 */ /* 0x000fe2000fffe03f */
[----:B------:R-:W-:Y:S01]  /*1a10*/  WARPGROUP.ARRIVE ;  /* 0x00000000000079c5 */ /* 0x000fe20000000000 */
[----:B------:R-:W-:Y:S02]  /*1a20*/  UIADD3 UR5, UR41, 0xb180, URZ ;  /* 0x0000b18029057890 */ /* 0x000fe4000fffe03f */
[----:B------:R-:W-:Y:S02]  /*1a30*/  USHF.R.U32.HI UR4, URZ, 0x4, UR4 ;  /* 0x000000043f047899 */ /* 0x000fe40008011604 */
[----:B------:R-:W-:-:S02]  /*1a40*/  USHF.R.U32.HI UR5, URZ, 0x4, UR5 ;  /* 0x000000043f057899 */ /* 0x000fc40008011605 */
[----:B------:R-:W-:Y:S02]  /*1a50*/  ULOP3.LUT UR4, UR4, 0x3fff, URZ, 0xc0, !UPT ;  /* 0x00003fff04047892 */ /* 0x000fe4000f8ec03f */
[----:B------:R-:W-:Y:S02]  /*1a60*/  ULOP3.LUT UR5, UR5, 0x3fff, URZ, 0xc0, !UPT ;  /* 0x00003fff05057892 */ /* 0x000fe4000f8ec03f */
[----:B------:R-:W-:Y:S02]  /*1a70*/  ULOP3.LUT UR10, UR4, 0x10000, URZ, 0xfc, !UPT ;  /* 0x00010000040a7892 */ /* 0x000fe4000f8efc3f */
[----:B------:R-:W-:Y:S02]  /*1a80*/  ULOP3.LUT UR9, UR5, 0x10000, URZ, 0xfc, !UPT ;  /* 0x0001000005097892 */ /* 0x000fe4000f8efc3f */
[----:B------:R-:W-:Y:S02]  /*1a90*/  ULEA UR4, UR39, UR10, 0x8 ;  /* 0x0000000a27047291 */ /* 0x000fe4000f8e403f */
[----:B------:R-:W-:Y:S01]  /*1aa0*/  ULEA UR6, UR39, UR9, 0xa ;  /* 0x0000000927067291 */ /* 0x000fe2000f8e503f */
[----:B------:R-:W-:Y:S01]  /*1ab0*/  UMOV UR5, 0x80000020 ;  /* 0x8000002000057882 */ /* 0x000fe20000000000 */
[----:B------:R-:W-:-:S07]  /*1ac0*/  UMOV UR7, 0x80000020 ;  /* 0x8000002000077882 */ /* 0x000fce0000000000 */
[----:B------:R-:W-:Y:S01]  /*1ad0*/  HGMMA.64x256x16.F32.BF16 R24, gdesc[UR4], RZ, !UPT, gsb0 ;  /* 0x03e00000041879f0 */ /* 0x000fe2000c0018ff */
[----:B------:R-:W-:Y:S02]  /*1ae0*/  UIADD3 UR4, UR4, 0x2, URZ ;  /* 0x0000000204047890 */ /* 0x000fe4000fffe03f */
[----:B------:R-:W-:Y:S01]  /*1af0*/  UIADD3 UR6, UR6, 0x2, URZ ;  /* 0x0000000206067890 */ /* 0x000fe2000fffe03f */
[----:B------:R-:W-:Y:S01]  /*1b00*/  UMOV UR5, 0x80000020 ;  /* 0x8000002000057882 */ /* 0x000fe20000000000 */
[----:B------:R-:W-:Y:S01]  /*1b10*/  UMOV UR7, 0x80000020 ;  /* 0x8000002000077882 */ /* 0x000fe20000000000 */
[----:B------:R-:W-:Y:S02]  /*1b20*/  WARPGROUP.DEPBAR.LE gsb0, 0x0 ;  /* 0x00008000000079c5 */ /* 0x000fe40000010000 */
[----:B------:R-:W-:-:S15]  /*1b30*/  WARPGROUP.ARRIVE ;  /* 0x00000000000079c5 */ /* 0x000fde0000000000 */
[----:B------:R-:W-:-:S05]  /*1b40*/  NOP ;  /* 0x0000000000007918 */ /* 0x000fca0000000000 */
[----:B------:R-:W-:Y:S03]  /*1b50*/  HGMMA.64x256x16.F32.BF16 R24, gdesc[UR4], R24, gsb0 ;  /* 0x03e00000041879f0 */ /* 0x000fe60008001818 */
[----:B------:R-:W-:Y:S02]  /*1b60*/  WARPGROUP.DEPBAR.LE gsb0, 0x0 ;  /* 0x00008000000079c5 */ /* 0x000fe40000010000 */
[----:B------:R-:W-:Y:S05]  /*1b70*/  @!P2 BRA `(.L_x_26) ;  /* 0x0000000000d8a947 */ /* 0x000fea0003800000 */
[----:B------:R-:W-:Y:S01]  /*1b80*/  UIADD3 UR4, UR39, 0x1, URZ ;  /* 0x0000000127047890 */ /* 0x000fe2000fffe03f */
[----:B-12---:R-:W-:Y:S02]  /*1b90*/  IMAD.U32 R0, RZ, RZ, UR43 ;  /* 0x0000002bff007e24 */ /* 0x006fe4000f8e00ff */
[----:B------:R-:W-:Y:S01]  /*1ba0*/  IMAD.U32 R3, RZ, RZ, UR39 ;  /* 0x00000027ff037e24 */ /* 0x000fe2000f8e00ff */
[----:B------:R-:W-:-:S04]  /*1bb0*/  UISETP.NE.AND UP0, UPT, UR4, 0xb, UPT ;  /* 0x0000000b0400788c */ /* 0x000fc8000bf05270 */
[----:B------:R-:W-:Y:S02]  /*1bc0*/  USEL UR5, URZ, 0x1, UP0 ;  /* 0x000000013f057887 */ /* 0x000fe40008000000 */
[----:B------:R-:W-:Y:S02]  /*1bd0*/  USEL UR8, UR4, URZ, UP0 ;  /* 0x0000003f04087287 */ /* 0x000fe40008000000 */
[----:B------:R-:W-:-:S06]  /*1be0*/  ULOP3.LUT UR5, UR38, UR5, URZ, 0x3c, !UPT ;  /* 0x0000000526057292 */ /* 0x000fcc000f8e3c3f */
[----:B------:R-:W-:-:S07]  /*1bf0*/  IMAD.U32 R6, RZ, RZ, UR5 ;  /* 0x00000005ff067e24 */ /* 0x000fce000f8e00ff */
.L_x_33:
[----:B------:R-:W-:Y:S05]  /*1c00*/  @!P0 BRA `(.L_x_27) ;  /* 0x0000000000048947 */ /* 0x000fea0003800000 */
[----:B------:R-:W-:Y:S01]  /*1c10*/  BPT.TRAP 0x1 ;  /* 0x000000040000795c */ /* 0x000fe20000300000 */
.L_x_27:
[----:B------:R-:W-:Y:S01]  /*1c20*/  ULEA UR4, UR8, UR41, 0x3 ;  /* 0x0000002908047291 */ /* 0x000fe2000f8e183f */
[----:B------:R-:W-:-:S08]  /*1c30*/  SHF.L.U32 R4, R6, 0x1f, RZ ;  /* 0x0000001f06047819 */ /* 0x000fd000000006ff */
[----:B------:R1:W2:Y:S01]  /*1c40*/  SYNCS.PHASECHK.TRANS64.TRYWAIT P1, [UR4], R4 ;  /* 0x00000004ff0075a7 */ /* 0x0002a20008020144 */
[----:B------:R-:W-:Y:S05]  /*1c50*/  @!P0 BRA `(.L_x_28) ;  /* 0x0000000000048947 */ /* 0x000fea0003800000 */
[----:B------:R-:W-:Y:S01]  /*1c60*/  BPT.TRAP 0x1 ;  /* 0x000000040000795c */ /* 0x000fe20000300000 */
.L_x_28:
[----:B--2---:R-:W-:Y:S05]  /*1c70*/  @P1 BRA `(.L_x_29) ;  /* 0x0000000000081947 */ /* 0x004fea0003800000 */
[----:B------:R-:W2:Y:S02]  /*1c80*/  SYNCS.PHASECHK.TRANS64.TRYWAIT P1, [UR4], R4 ;  /* 0x00000004ff0075a7 */ /* 0x000ea40008020144 */
[----:B--2---:R-:W-:Y:S05]  /*1c90*/  @!P1 BRA `(.L_x_30) ;  /* 0x0000009c00889947 */ /* 0x004fea0003800000 */
.L_x_29:
[----:B------:R-:W-:Y:S01]  /*1ca0*/  ULEA UR4, UR8, UR10, 0x8 ;  /* 0x0000000a08047291 */ /* 0x000fe2000f8e403f */
[----:B------:R-:W-:Y:S01]  /*1cb0*/  WARPGROUP.ARRIVE ;  /* 0x00000000000079c5 */ /* 0x000fe20000000000 */
[----:B------:R-:W-:Y:S01]  /*1cc0*/  ULEA UR6, UR8, UR9, 0xa ;  /* 0x0000000908067291 */ /* 0x000fe2000f8e503f */
[----:B------:R-:W-:Y:S01]  /*1cd0*/  UMOV UR5, 0x80000020 ;  /* 0x8000002000057882 */ /* 0x000fe20000000000 */
[----:B------:R-:W-:-:S07]  /*1ce0*/  UMOV UR7, 0x80000020 ;  /* 0x8000002000077882 */ /* 0x000fce0000000000 */
[----:B------:R-:W-:Y:S01]  /*1cf0*/  HGMMA.64x256x16.F32.BF16 R24, gdesc[UR4], R24, gsb0 ;  /* 0x03e00000041879f0 */ /* 0x000fe20008001818 */
        /* <DEDUP_REMOVED lines=10> */
[----:B------:R-:W-:Y:S01]  /*1da0*/  BPT.TRAP 0x1 ;  /* 0x000000040000795c */ /* 0x000fe20000300000 */
.L_x_31:
[----:B------:R-:W-:-:S13]  /*1db0*/  ISETP.NE.AND P1, PT, R153, RZ, PT ;  /* 0x000000ff9900720c */ /* 0x000fda0003f25270 */
[----:B-12---:R-:W-:-:S05]  /*1dc0*/  @P1 LEA R4, R3, UR41, 0x3 ;  /* 0x0000002903041c11 */ /* 0x006fca000f8e18ff */
[----:B------:R-:W-:-:S05]  /*1dd0*/  @P1 VIADD R5, R4, 0x58 ;  /* 0x0000005804051836 */ /* 0x000fca0000000000 */
[----:B------:R-:W-:-:S04]  /*1de0*/  @P1 PRMT R5, R152, 0x654, R5 ;  /* 0x0000065498051816 */ /* 0x000fc80000000005 */
[----:B------:R1:W-:Y:S01]  /*1df0*/  @P1 SYNCS.ARRIVE.TRANS64.RED.A1T0 RZ, [R5+URZ], RZ ;  /* 0x000000ff05ff19a7 */ /* 0x0003e2000810043f */
[----:B------:R-:W-:-:S13]  /*1e00*/  ISETP.GT.U32.AND P1, PT, R16, 0x1, PT ;  /* 0x000000011000780c */ /* 0x000fda0003f24070 */
[----:B-1----:R-:W-:Y:S05]  /*1e10*/  @P1 BRA `(.L_x_32) ;  /* 0x0000000000041947 */ /* 0x002fea0003800000 */
[----:B------:R-:W-:Y:S01]  /*1e20*/  BPT.TRAP 0x1 ;  /* 0x000000040000795c */ /* 0x000fe20000300000 */
.L_x_32:
[----:B------:R-:W-:Y:S01]  /*1e30*/  UIADD3 UR8, UR8, 0x1, URZ ;  /* 0x0000000108087890 */ /* 0x000fe2000fffe03f */
[C---:B------:R-:W-:Y:S01]  /*1e40*/  ISETP.GT.AND P2, PT, R0.reuse, 0x1, PT ;  /* 0x000000010000780c */ /* 0x040fe20003f44270 */
[----:B------:R-:W-:Y:S02]  /*1e50*/  VIADD R3, R3, 0x1 ;  /* 0x0000000103037836 */ /* 0x000fe40000000000 */
[----:B------:R-:W-:Y:S01]  /*1e60*/  UISETP.NE.AND UP0, UPT, UR8, 0xb, UPT ;  /* 0x0000000b0800788c */ /* 0x000fe2000bf05270 */
[----:B------:R-:W-:Y:S02]  /*1e70*/  VIADD R0, R0, 0xffffffff ;  /* 0xffffffff00007836 */ /* 0x000fe40000000000 */
[C---:B------:R-:W-:Y:S01]  /*1e80*/  ISETP.NE.AND P1, PT, R3.reuse, 0xb, PT ;  /* 0x0000000b0300780c */ /* 0x040fe20003f25270 */
[----:B------:R-:W-:Y:S02]  /*1e90*/  USEL UR4, URZ, 0x1, UP0 ;  /* 0x000000013f047887 */ /* 0x000fe40008000000 */
[----:B------:R-:W-:Y:S01]  /*1ea0*/  USEL UR8, UR8, URZ, UP0 ;  /* 0x0000003f08087287 */ /* 0x000fe20008000000 */
[----:B------:R-:W-:-:S03]  /*1eb0*/  SEL R3, R3, RZ, P1 ;  /* 0x000000ff03037207 */ /* 0x000fc60000800000 */
[----:B------:R-:W-:Y:S01]  /*1ec0*/  LOP3.LUT R6, R6, UR4, RZ, 0x3c, !PT ;  /* 0x0000000406067c12 */ /* 0x000fe2000f8e3cff */
[----:B------:R-:W-:Y:S07]  /*1ed0*/  @P2 BRA `(.L_x_33) ;  /* 0xfffffffc00482947 */ /* 0x000fee000383ffff */
.L_x_26:
[----:B-12---:R-:W1:Y:S01]  /*1ee0*/  LDC R0, c[0x0][0x28c] ;  /* 0x0000a300ff007b82 */ /* 0x006e620000000800 */
[----:B------:R2:W-:Y:S01]  /*1ef0*/  SYNCS.ARRIVE.TRANS64.A1T0 RZ, [R160+UR45], RZ ;  /* 0x000000ffa0ff79a7 */ /* 0x0005e2000810002d */
[----:B-1----:R-:W-:-:S13]  /*1f00*/  ISETP.GE.AND P1, PT, R0, 0x1, PT ;  /* 0x000000010000780c */ /* 0x002fda0003f26270 */
[----:B--2---:R-:W-:Y:S05]  /*1f10*/  @!P1 BRA `(.L_x_34) ;  /* 0x0000000000449947 */ /* 0x004fea0003800000 */
[----:B------:R-:W-:Y:S05]  /*1f20*/  @!P0 BRA `(.L_x_35) ;  /* 0x0000000000048947 */ /* 0x000fea0003800000 */
[----:B------:R-:W-:Y:S01]  /*1f30*/  BPT.TRAP 0x1 ;  /* 0x000000040000795c */ /* 0x000fe20000300000 */
.L_x_35:
[----:B------:R-:W-:-:S13]  /*1f40*/  ISETP.NE.AND P0, PT, R153, RZ, PT ;  /* 0x000000ff9900720c */ /* 0x000fda0003f05270 */
[----:B------:R-:W-:-:S05]  /*1f50*/  VOTEU.ANY UP0, P0 ;  /* 0x00000000003f7886 */ /* 0x000fca0000000100 */
[----:B------:R-:W-:-:S06]  /*1f60*/  @UP0 UIADD3 UR4, UR43, UR39, URZ ;  /* 0x000000272b040290 */ /* 0x000fcc000fffe03f */
[----:B------:R-:W-:Y:S02]  /*1f70*/  IMAD.U32 R4, RZ, RZ, UR4 ;  /* 0x00000004ff047e24 */ /* 0x000fe4000f8e00ff */
[----:B------:R-:W-:Y:S02]  /*1f80*/  IMAD.U32 R3, RZ, RZ, UR4 ;  /* 0x00000004ff037e24 */ /* 0x000fe4000f8e00ff */
[----:B------:R-:W-:-:S05]  /*1f90*/  @P0 IMAD.WIDE.U32 R4, R4, -0x45d1745d, RZ ;  /* 0xba2e8ba304040825 */ /* 0x000fca00078e00ff */
[----:B------:R-:W-:-:S05]  /*1fa0*/  @P0 SHF.R.U32.HI R0, RZ, 0x3, R5 ;  /* 0x00000003ff000819 */ /* 0x000fca0000011605 */
[----:B------:R-:W-:-:S05]  /*1fb0*/  @P0 IMAD R0, R0, -0xb, R3 ;  /* 0xfffffff500000824 */ /* 0x000fca00078e0203 */
[----:B------:R-:W-:-:S05]  /*1fc0*/  @P0 LEA R0, R0, UR41, 0x3 ;  /* 0x0000002900000c11 */ /* 0x000fca000f8e18ff */
[----:B------:R-:W-:-:S05]  /*1fd0*/  @P0 VIADD R3, R0, 0x58 ;  /* 0x0000005800030836 */ /* 0x000fca0000000000 */
[----:B------:R-:W-:-:S04]  /*1fe0*/  @P0 PRMT R3, R152, 0x654, R3 ;  /* 0x0000065498030816 */ /* 0x000fc80000000003 */
[----:B------:R1:W-:Y:S01]  /*1ff0*/  @P0 SYNCS.ARRIVE.TRANS64.RED.A1T0 RZ, [R3+URZ], RZ ;  /* 0x000000ff03ff09a7 */ /* 0x0003e2000810043f */
[----:B------:R-:W-:-:S13]  /*2000*/  ISETP.GT.U32.AND P0, PT, R16, 0x1, PT ;  /* 0x000000011000780c */ /* 0x000fda0003f04070 */
[----:B-1----:R-:W-:Y:S05]  /*2010*/  @P0 BRA `(.L_x_34) ;  /* 0x0000000000040947 */ /* 0x002fea0003800000 */
[----:B------:R-:W-:Y:S01]  /*2020*/  BPT.TRAP 0x1 ;  /* 0x000000040000795c */ /* 0x000fe20000300000 */
.L_x_34:
[----:B------:R-:W-:Y:S01]  /*2030*/  SHF.L.U32 R0, R175, 0x1f, RZ ;  /* 0x0000001faf007819 */ /* 0x000fe200000006ff */
[----:B------:R-:W-:Y:S01]  /*2040*/  UIADD3 UR39, UR44, UR39, URZ ;  /* 0x000000272c277290 */ /* 0x000fe2000fffe03f */
[----:B------:R-:W1:Y:S01]  /*2050*/  LDC R15, c[0x0][0x288] ;  /* 0x0000a200ff0f7b82 */ /* 0x000e620000000800 */
[----:B------:R-:W-:Y:S01]  /*2060*/  UISETP.GE.U32.AND UP1, UPT, UR44, 0xb, UPT ;  /* 0x0000000b2c00788c */ /* 0x000fe2000bf26070 */
[----:B------:R-:W-:Y:S01]  /*2070*/  IMAD.SHL.U32 R8, R158, 0x2, RZ ;  /* 0x000000029e087824 */ /* 0x000fe200078e00ff */
[----:B------:R-:W-:Y:S02]  /*2080*/  UISETP.GT.U32.AND UP0, UPT, UR39, 0xa, UPT ;  /* 0x0000000a2700788c */ /* 0x000fe4000bf04070 */
[----:B------:R-:W-:Y:S02]  /*2090*/  UIMAD.WIDE.U32 UR4, UR39, -0x45d1745d, URZ ;  /* 0xba2e8ba3270478a5 */ /* 0x000fe4000f8e003f */
[----:B------:R-:W-:Y:S01]  /*20a0*/  UISETP.LT.U32.AND UP0, UPT, UR44, 0xb, UP0 ;  /* 0x0000000b2c00788c */ /* 0x000fe20008701070 */
[----:B------:R-:W2:Y:S01]  /*20b0*/  SYNCS.PHASECHK.TRANS64.TRYWAIT P0, [R159+UR42+0x10], R0 ;  /* 0x000010009f0075a7 */ /* 0x000ea2000800016a */
[----:B------:R-:W-:Y:S01]  /*20c0*/  USHF.R.U32.HI UR4, URZ, 0x3, UR5 ;  /* 0x000000033f047899 */ /* 0x000fe20008011605 */
[----:B------:R-:W-:Y:S01]  /*20d0*/  SHF.R.S32.HI R9, RZ, 0x1f, R8 ;  /* 0x0000001fff097819 */ /* 0x000fe20000011408 */
[----:B------:R-:W-:-:S02]  /*20e0*/  USEL UR6, URZ, 0x1, !UP0 ;  /* 0x000000013f067887 */ /* 0x000fc4000c000000 */
[----:B------:R-:W-:Y:S02]  /*20f0*/  UIMAD UR39, UR4, -0xb, UR39 ;  /* 0xfffffff5042778a4 */ /* 0x000fe4000f8e0227 */
[----:B------:R-:W-:-:S04]  /*2100*/  ULOP3.LUT UR38, UR38, UR6, URZ, 0x3c, !UPT ;  /* 0x0000000626267292 */ /* 0x000fc8000f8e3c3f */
[----:B------:R-:W-:Y:S01]  /*2110*/  @UP1 ULOP3.LUT UR38, UR38, 0x1, UR4, 0x78, !UPT ;  /* 0x0000000126261892 */ /* 0x000fe2000f8e7804 */
[----:B-12---:R-:W-:Y:S11]  /*2120*/  @!P0 BRA `(.L_x_36) ;  /* 0x00000098007c8947 */ /* 0x006ff60003800000 */
.L_x_325:
[----:B------:R-:W-:Y:S01]  /*2130*/  IMAD.SHL.U32 R14, R19, 0x40, RZ ;  /* 0x00000040130e7824 */ /* 0x000fe200078e00ff */
[----:B------:R-:W-:Y:S01]  /*2140*/  ULDC UR6, c[0x0][0x284] ;  /* 0x0000a10000067ab9 */ /* 0x000fe20000000800 */
[----:B0-----:R-:W-:Y:S01]  /*2150*/  IMAD.SHL.U32 R12, R22, 0x100, RZ ;  /* 0x00000100160c7824 */ /* 0x001fe200078e00ff */
[----:B------:R-:W-:Y:S01]  /*2160*/  SHF.R.S32.HI R165, RZ, 0x1f, R2 ;  /* 0x0000001fffa57819 */ /* 0x000fe20000011402 */
[----:B------:R-:W-:Y:S01]  /*2170*/  ULDC.64 UR4, c[0x0][0x5d0] ;  /* 0x0001740000047ab9 */ /* 0x000fe20000000a00 */
[----:B------:R-:W-:Y:S01]  /*2180*/  ISETP.GE.AND P0, PT, R14, UR6, PT ;  /* 0x000000060e007c0c */ /* 0x000fe2000bf06270 */
[----:B------:R-:W-:Y:S01]  /*2190*/  IMAD.WIDE.U32 R4, R2, UR4, R8 ;  /* 0x0000000402047c25 */ /* 0x000fe2000f8e0008 */
[----:B------:R-:W-:Y:S02]  /*21a0*/  SHF.R.S32.HI R13, RZ, 0x1f, R12 ;  /* 0x0000001fff0d7819 */ /* 0x000fe4000001140c */
[C---:B------:R-:W-:Y:S01]  /*21b0*/  ISETP.GE.OR P0, PT, R12.reuse, R15, P0 ;  /* 0x0000000f0c00720c */ /* 0x040fe20000706670 */
[----:B------:R-:W-:Y:S01]  /*21c0*/  IMAD R3, R165, UR4, RZ ;  /* 0x00000004a5037c24 */ /* 0x000fe2000f8e02ff */
[----:B------:R-:W-:-:S03]  /*21d0*/  IADD3 R6, P1, R12, R4, RZ ;  /* 0x000000040c067210 */ /* 0x000fc60007f3e0ff */
[----:B------:R-:W-:-:S05]  /*21e0*/  IMAD R3, R2, UR5, R3 ;  /* 0x0000000502037c24 */ /* 0x000fca000f8e0203 */
[----:B------:R-:W-:-:S03]  /*21f0*/  IADD3.X R7, R13, R5, R3, P1, !PT ;  /* 0x000000050d077210 */ /* 0x000fc60000ffe403 */
[----:B------:R-:W-:Y:S05]  /*2200*/  @P0 BRA `(.L_x_37) ;  /* 0x0000007c00040947 */ /* 0x000fea0003800000 */
[----:B------:R-:W0:Y:S01]  /*2210*/  LDC.64 R10, c[0x0][0x5c8] ;  /* 0x00017200ff0a7b82 */ /* 0x000e220000000a00 */
[----:B-----5:R-:W-:Y:S01]  /*2220*/  FSETP.NEU.AND P0, PT, R155, RZ, PT ;  /* 0x000000ff9b00720b */ /* 0x020fe20003f0d000 */
[----:B------:R-:W-:Y:S01]  /*2230*/  IMAD R3, R158, -0x2, R15 ;  /* 0xfffffffe9e037824 */ /* 0x000fe200078e020f */
[----:B------:R-:W-:Y:S01]  /*2240*/  BSSY B0, `(.L_x_37) ;  /* 0x00007bd000007945 */ /* 0x000fe20003800000 */
[----:B------:R-:W-:-:S04]  /*2250*/  IMAD.WIDE R166, R19, 0x40, R156 ;  /* 0x0000004013a67825 */ /* 0x000fc800078e029c */
[----:B-1----:R-:W-:Y:S02]  /*2260*/  IMAD.IADD R0, R3, 0x1, -R12 ;  /* 0x0000000103007824 */ /* 0x002fe400078e0a0c */
[----:B------:R-:W-:-:S03]  /*2270*/  IMAD.IADD R3, R163, 0x1, -R14 ;  /* 0x00000001a3037824 */ /* 0x000fc600078e0a0e */
[----:B------:R-:W-:-:S04]  /*2280*/  ISETP.GT.AND P2, PT, R0, RZ, PT ;  /* 0x000000ff0000720c */ /* 0x000fc80003f44270 */
[----:B------:R-:W-:Y:S01]  /*2290*/  ISETP.GT.AND P1, PT, R3, RZ, P2 ;  /* 0x000000ff0300720c */ /* 0x000fe20001724270 */
[-C--:B0-----:R-:W-:Y:S02]  /*22a0*/  IMAD R4, R167, R10.reuse, RZ ;  /* 0x0000000aa7047224 */ /* 0x081fe400078e02ff */
[----:B------:R-:W-:-:S04]  /*22b0*/  IMAD.WIDE.U32 R6, R166, R10, R6 ;  /* 0x0000000aa6067225 */ /* 0x000fc800078e0006 */
[----:B------:R-:W-:-:S04]  /*22c0*/  IMAD R5, R166, R11, R4 ;  /* 0x0000000ba6057224 */ /* 0x000fc800078e0204 */
[----:B------:R-:W-:Y:S01]  /*22d0*/  IMAD.IADD R179, R7, 0x1, R5 ;  /* 0x0000000107b37824 */ /* 0x000fe200078e0205 */
[----:B------:R-:W-:Y:S06]  /*22e0*/  @!P0 BRA `(.L_x_38) ;  /* 0x0000005400988947 */ /* 0x000fec0003800000 */
[----:B------:R-:W0:Y:S01]  /*22f0*/  LDC.64 R20, c[0x0][0x5b8] ;  /* 0x00016e00ff147b82 */ /* 0x000e220000000a00 */
[----:B------:R-:W-:-:S07]  /*2300*/  ULDC.64 UR4, c[0x0][0x5c0] ;  /* 0x0001700000047ab9 */ /* 0x000fce0000000a00 */
[----:B------:R-:W1:Y:S08]  /*2310*/  LDC.64 R168, c[0x0][0x5b0] ;  /* 0x00016c00ffa87b82 */ /* 0x000e700000000a00 */
[----:B------:R-:W2:Y:S01]  /*2320*/  LDC.64 R14, c[0x0][0x5a8] ;  /* 0x00016a00ff0e7b82 */ /* 0x000ea20000000a00 */
[-C--:B0-----:R-:W-:Y:S02]  /*2330*/  IMAD R7, R165, R20.reuse, RZ ;  /* 0x00000014a5077224 */ /* 0x081fe400078e02ff */
[----:B------:R-:W-:-:S04]  /*2340*/  IMAD.WIDE.U32 R4, R2, R20, R8 ;  /* 0x0000001402047225 */ /* 0x000fc800078e0008 */
[----:B------:R-:W-:Y:S01]  /*2350*/  IMAD R177, R2, R21, R7 ;  /* 0x0000001502b17224 */ /* 0x000fe200078e0207 */
[----:B------:R-:W-:Y:S01]  /*2360*/  IADD3 R164, P0, R12, R4, RZ ;  /* 0x000000040ca47210 */ /* 0x000fe20007f1e0ff */
[----:B-1----:R-:W-:-:S03]  /*2370*/  IMAD R4, R167, R168, RZ ;  /* 0x000000a8a7047224 */ /* 0x002fc600078e02ff */
[----:B------:R-:W-:Y:S01]  /*2380*/  IADD3.X R165, R13, R5, R177, P0, !PT ;  /* 0x000000050da57210 */ /* 0x000fe200007fe4b1 */
[C---:B------:R-:W-:Y:S02]  /*2390*/  IMAD R21, R166.reuse, R169, R4 ;  /* 0x000000a9a6157224 */ /* 0x040fe400078e0204 */
[----:B------:R-:W-:-:S04]  /*23a0*/  IMAD.WIDE.U32 R4, R166, R168, R164 ;  /* 0x000000a8a6047225 */ /* 0x000fc800078e00a4 */
[----:B------:R-:W-:Y:S01]  /*23b0*/  IMAD.IADD R5, R5, 0x1, R21 ;  /* 0x0000000105057824 */ /* 0x000fe200078e0215 */
[----:B--2---:R-:W-:-:S04]  /*23c0*/  LEA R170, P0, R4, R14, 0x1 ;  /* 0x0000000e04aa7211 */ /* 0x004fc800078008ff */
[----:B------:R-:W-:-:S05]  /*23d0*/  LEA.HI.X R171, R4, R15, R5, 0x1, P0 ;  /* 0x0000000f04ab7211 */ /* 0x000fca00000f0c05 */
[----:B------:R0:W2:Y:S01]  /*23e0*/  @P1 LDG.E.LTC128B.U16 R19, desc[UR36][R170.64] ;  /* 0x00000024aa131981 */ /* 0x0000a2000c1e1520 */
[----:B------:R-:W-:Y:S01]  /*23f0*/  IMAD.WIDE.U32 R4, R166, R168, R12 ;  /* 0x000000a8a6047225 */ /* 0x000fe200078e000c */
[----:B------:R-:W-:Y:S02]  /*2400*/  BSSY B1, `(.L_x_39) ;  /* 0x0000014000017945 */ /* 0x000fe40003800000 */
[----:B------:R-:W-:-:S04]  /*2410*/  IADD3 R172, P0, R8, R4, RZ ;  /* 0x0000000408ac7210 */ /* 0x000fc80007f1e0ff */
[----:B------:R-:W-:Y:S01]  /*2420*/  IADD3.X R173, R9, R21, R5, P0, !PT ;  /* 0x0000001509ad7210 */ /* 0x000fe200007fe405 */
[C---:B0-----:R-:W-:Y:S01]  /*2430*/  IMAD.SHL.U32 R170, R168.reuse, 0x8, RZ ;  /* 0x00000008a8aa7824 */ /* 0x041fe200078e00ff */
[----:B------:R-:W-:Y:S01]  /*2440*/  SHF.L.U64.HI R171, R168, 0x3, R169 ;  /* 0x00000003a8ab7819 */ /* 0x000fe200000102a9 */
[----:B------:R-:W-:-:S04]  /*2450*/  IMAD.WIDE.U32 R172, R2, R20, R172 ;  /* 0x0000001402ac7225 */ /* 0x000fc800078e00ac */
[----:B------:R-:W-:Y:S02]  /*2460*/  IMAD.IADD R7, R177, 0x1, R173 ;  /* 0x00000001b1077824 */ /* 0x000fe400078e02ad */
[----:B--2---:R-:W-:-:S04]  /*2470*/  IMAD.U32 R4, R19, 0x10000, RZ ;  /* 0x0001000013047824 */ /* 0x004fc800078e00ff */
[----:B------:R-:W-:Y:S01]  /*2480*/  FMUL R5, R4, R155 ;  /* 0x0000009b04057220 */ /* 0x000fe20000400000 */
[----:B------:R-:W-:-:S03]  /*2490*/  LEA R4, P0, R6, UR4, 0x1 ;  /* 0x0000000406047c11 */ /* 0x000fc6000f8008ff */
[----:B------:R-:W-:Y:S01]  /*24a0*/  FFMA R24, R24, R154, R5 ;  /* 0x0000009a18187223 */ /* 0x000fe20000000005 */
[----:B------:R-:W-:Y:S02]  /*24b0*/  LEA.HI.X R5, R6, UR5, R179, 0x1, P0 ;  /* 0x0000000506057c11 */ /* 0x000fe400080f0cb3 */
[----:B------:R-:W-:Y:S02]  /*24c0*/  ISETP.GT.AND P0, PT, R0, 0x1, PT ;  /* 0x000000010000780c */ /* 0x000fe40003f04270 */
[----:B------:R-:W-:Y:S02]  /*24d0*/  F2FP.BF16.F32.PACK_AB R24, RZ, R24 ;  /* 0x00000018ff18723e */ /* 0x000fe400000010ff */
[----:B------:R-:W-:Y:S02]  /*24e0*/  ISETP.GT.AND P3, PT, R3, RZ, P0 ;  /* 0x000000ff0300720c */ /* 0x000fe40000764270 */
[C---:B------:R-:W-:Y:S01]  /*24f0*/  LEA R6, P4, R172.reuse, R14, 0x1 ;  /* 0x0000000eac067211 */ /* 0x040fe200078808ff */
[----:B------:R0:W-:Y:S03]  /*2500*/  @P1 STG.E.U16 desc[UR36][R4.64], R24 ;  /* 0x0000001804001986 */ /* 0x0001e6000c101524 */
[----:B------:R-:W-:-:S07]  /*2510*/  LEA.HI.X R7, R172, R15, R7, 0x1, P4 ;  /* 0x0000000fac077211 */ /* 0x000fce00020f0c07 */
[----:B------:R-:W-:Y:S05]  /*2520*/  @!P3 BRA `(.L_x_40) ;  /* 0x000000000004b947 */ /* 0x000fea0003800000 */
[----:B------:R1:W5:Y:S02]  /*2530*/  LDG.E.LTC128B.U16 R19, desc[UR36][R6.64+0x2] ;  /* 0x0000022406137981 */ /* 0x000364000c1e1520 */
.L_x_40:
[----:B------:R-:W-:Y:S05]  /*2540*/  BSYNC B1 ;  /* 0x0000000000017941 */ /* 0x000fea0003800000 */
.L_x_39:
[----:B------:R-:W-:Y:S01]  /*2550*/  IMAD.WIDE.U32 R170, R166, R168, R170 ;  /* 0x000000a8a6aa7225 */ /* 0x000fe200078e00aa */
[----:B------:R-:W-:-:S03]  /*2560*/  ISETP.GT.AND P2, PT, R3, 0x8, P2 ;  /* 0x000000080300780c */ /* 0x000fc60001744270 */
[----:B-----5:R-:W-:Y:S02]  /*2570*/  IMAD.U32 R22, R19, 0x10000, RZ ;  /* 0x0001000013167824 */ /* 0x020fe400078e00ff */
[----:B------:R-:W-:Y:S01]  /*2580*/  IMAD.IADD R167, R21, 0x1, R171 ;  /* 0x0000000115a77824 */ /* 0x000fe200078e02ab */
[----:B------:R-:W-:Y:S01]  /*2590*/  IADD3 R21, P1, R164, R170, RZ ;  /* 0x000000aaa4157210 */ /* 0x000fe20007f3e0ff */
[----:B------:R-:W-:-:S04]  /*25a0*/  FMUL R22, R22, R155 ;  /* 0x0000009b16167220 */ /* 0x000fc80000400000 */
[----:B------:R-:W-:Y:S01]  /*25b0*/  FFMA R22, R25, R154, R22 ;  /* 0x0000009a19167223 */ /* 0x000fe20000000016 */
[----:B------:R-:W-:Y:S01]  /*25c0*/  IMAD.X R164, R167, 0x1, R165, P1 ;  /* 0x00000001a7a47824 */ /* 0x000fe200008e06a5 */
[----:B0-----:R-:W-:-:S03]  /*25d0*/  LEA R24, P1, R21, R14, 0x1 ;  /* 0x0000000e15187211 */ /* 0x001fc600078208ff */
[----:B------:R-:W-:Y:S02]  /*25e0*/  F2FP.BF16.F32.PACK_AB R22, RZ, R22 ;  /* 0x00000016ff16723e */ /* 0x000fe400000010ff */
[----:B------:R-:W-:-:S03]  /*25f0*/  LEA.HI.X R25, R21, R15, R164, 0x1, P1 ;  /* 0x0000000f15197211 */ /* 0x000fc600008f0ca4 */
[----:B------:R0:W-:Y:S04]  /*2600*/  @P3 STG.E.U16 desc[UR36][R4.64+0x2], R22 ;  /* 0x0000021604003986 */ /* 0x0001e8000c101524 */
[----:B------:R-:W2:Y:S01]  /*2610*/  @P2 LDG.E.LTC128B.U16 R19, desc[UR36][R24.64] ;  /* 0x0000002418132981 */ /* 0x000ea2000c1e1520 */
[----:B------:R-:W-:Y:S01]  /*2620*/  IADD3 R8, P1, P3, R8, R170, R12 ;  /* 0x000000aa08087210 */ /* 0x000fe20007b3e00c */
[----:B------:R-:W-:Y:S01]  /*2630*/  BSSY B1, `(.L_x_41) ;  /* 0x0000011000017945 */ /* 0x000fe20003800000 */
[C---:B------:R-:W-:Y:S02]  /*2640*/  SHF.L.U64.HI R11, R10.reuse, 0x4, R11 ;  /* 0x000000040a0b7819 */ /* 0x040fe4000001020b */
[----:B------:R-:W-:Y:S02]  /*2650*/  IADD3.X R9, R9, R167, R13, P1, P3 ;  /* 0x000000a709097210 */ /* 0x000fe40000fe640d */
[----:B------:R-:W-:-:S02]  /*2660*/  LEA R10, P1, R10, R4, 0x4 ;  /* 0x000000040a0a7211 */ /* 0x000fc400078220ff */
[----:B------:R-:W-:Y:S01]  /*2670*/  ISETP.GT.AND P0, PT, R3, 0x8, P0 ;  /* 0x000000080300780c */ /* 0x000fe20000704270 */
[----:B------:R-:W-:-:S04]  /*2680*/  IMAD.WIDE.U32 R20, R2, R20, R8 ;  /* 0x0000001402147225 */ /* 0x000fc800078e0008 */
[----:B------:R-:W-:Y:S01]  /*2690*/  IMAD.X R11, R11, 0x1, R5, P1 ;  /* 0x000000010b0b7824 */ /* 0x000fe200008e0605 */
[----:B------:R-:W-:Y:S01]  /*26a0*/  LEA R8, P3, R20, R14, 0x1 ;  /* 0x0000000e14087211 */ /* 0x000fe200078608ff */
[----:B------:R-:W-:-:S05]  /*26b0*/  IMAD.IADD R2, R177, 0x1, R21 ;  /* 0x00000001b1027824 */ /* 0x000fca00078e0215 */
[----:B------:R-:W-:Y:S01]  /*26c0*/  LEA.HI.X R9, R20, R15, R2, 0x1, P3 ;  /* 0x0000000f14097211 */ /* 0x000fe200018f0c02 */
[----:B--2---:R-:W-:-:S04]  /*26d0*/  IMAD.U32 R12, R19, 0x10000, RZ ;  /* 0x00010000130c7824 */ /* 0x004fc800078e00ff */
[----:B------:R-:W-:-:S04]  /*26e0*/  FMUL R13, R12, R155 ;  /* 0x0000009b0c0d7220 */ /* 0x000fc80000400000 */
[----:B------:R-:W-:-:S05]  /*26f0*/  FFMA R13, R26, R154, R13 ;  /* 0x0000009a1a0d7223 */ /* 0x000fca000000000d */
[----:B------:R-:W-:-:S05]  /*2700*/  F2FP.BF16.F32.PACK_AB R13, RZ, R13 ;  /* 0x0000000dff0d723e */ /* 0x000fca00000010ff */
[----:B------:R0:W-:Y:S01]  /*2710*/  @P2 STG.E.U16 desc[UR36][R10.64], R13 ;  /* 0x0000000d0a002986 */ /* 0x0001e2000c101524 */
[----:B------:R-:W-:Y:S05]  /*2720*/  @!P0 BRA `(.L_x_42) ;  /* 0x0000000000048947 */ /* 0x000fea0003800000 */
[----:B------:R2:W5:Y:S02]  /*2730*/  LDG.E.LTC128B.U16 R19, desc[UR36][R8.64+0x2] ;  /* 0x0000022408137981 */ /* 0x000564000c1e1520 */
.L_x_42:
[----:B------:R-:W-:Y:S05]  /*2740*/  BSYNC B1 ;  /* 0x0000000000017941 */ /* 0x000fea0003800000 */
.L_x_41:
[----:B-----5:R-:W-:Y:S01]  /*2750*/  IMAD.U32 R2, R19, 0x10000, RZ ;  /* 0x0001000013027824 */ /* 0x020fe200078e00ff */
[----:B------:R-:W-:Y:S01]  /*2760*/  ISETP.GT.AND P1, PT, R0, 0x8, PT ;  /* 0x000000080000780c */ /* 0x000fe20003f24270 */
[----:B------:R-:W-:Y:S02]  /*2770*/  BSSY B1, `(.L_x_43) ;  /* 0x0000008000017945 */ /* 0x000fe40003800000 */
[----:B------:R-:W-:Y:S01]  /*2780*/  FMUL R2, R2, R155 ;  /* 0x0000009b02027220 */ /* 0x000fe20000400000 */
[----:B------:R-:W-:-:S03]  /*2790*/  ISETP.GT.AND P2, PT, R3, RZ, P1 ;  /* 0x000000ff0300720c */ /* 0x000fc60000f44270 */
[----:B------:R-:W-:-:S05]  /*27a0*/  FFMA R2, R27, R154, R2 ;  /* 0x0000009a1b027223 */ /* 0x000fca0000000002 */
[----:B------:R-:W-:-:S05]  /*27b0*/  F2FP.BF16.F32.PACK_AB R2, RZ, R2 ;  /* 0x00000002ff02723e */ /* 0x000fca00000010ff */
[----:B------:R3:W-:Y:S01]  /*27c0*/  @P0 STG.E.U16 desc[UR36][R10.64+0x2], R2 ;  /* 0x000002020a000986 */ /* 0x0007e2000c101524 */
[----:B------:R-:W-:Y:S05]  /*27d0*/  @!P2 BRA `(.L_x_44) ;  /* 0x000000000004a947 */ /* 0x000fea0003800000 */
[----:B------:R4:W5:Y:S02]  /*27e0*/  LDG.E.LTC128B.U16 R19, desc[UR36][R6.64+0x10] ;  /* 0x0000102406137981 */ /* 0x000964000c1e1520 */
.L_x_44:
[----:B------:R-:W-:Y:S05]  /*27f0*/  BSYNC B1 ;  /* 0x0000000000017941 */ /* 0x000fea0003800000 */
.L_x_43:
[----:B---3-5:R-:W-:Y:S01]  /*2800*/  IMAD.U32 R2, R19, 0x10000, RZ ;  /* 0x0001000013027824 */ /* 0x028fe200078e00ff */
[----:B------:R-:W-:Y:S01]  /*2810*/  ISETP.GT.AND P0, PT, R0, 0x9, PT ;  /* 0x000000090000780c */ /* 0x000fe20003f04270 */
[----:B------:R-:W-:Y:S02]  /*2820*/  BSSY B1, `(.L_x_45) ;  /* 0x0000008000017945 */ /* 0x000fe40003800000 */
[----:B0-----:R-:W-:Y:S01]  /*2830*/  FMUL R13, R2, R155 ;  /* 0x0000009b020d7220 */ /* 0x001fe20000400000 */
[----:B------:R-:W-:-:S03]  /*2840*/  ISETP.GT.AND P3, PT, R3, RZ, P0 ;  /* 0x000000ff0300720c */ /* 0x000fc60000764270 */
[----:B------:R-:W-:-:S05]  /*2850*/  FFMA R13, R28, R154, R13 ;  /* 0x0000009a1c0d7223 */ /* 0x000fca000000000d */
[----:B------:R-:W-:-:S05]  /*2860*/  F2FP.BF16.F32.PACK_AB R13, RZ, R13 ;  /* 0x0000000dff0d723e */ /* 0x000fca00000010ff */
[----:B------:R0:W-:Y:S01]  /*2870*/  @P2 STG.E.U16 desc[UR36][R4.64+0x10], R13 ;  /* 0x0000100d04002986 */ /* 0x0001e2000c101524 */
[----:B------:R-:W-:Y:S05]  /*2880*/  @!P3 BRA `(.L_x_46) ;  /* 0x000000000004b947 */ /* 0x000fea0003800000 */
[----:B------:R3:W5:Y:S02]  /*2890*/  LDG.E.LTC128B.U16 R19, desc[UR36][R6.64+0x12] ;  /* 0x0000122406137981 */ /* 0x000764000c1e1520 */
.L_x_46:
[----:B------:R-:W-:Y:S05]  /*28a0*/  BSYNC B1 ;  /* 0x0000000000017941 */ /* 0x000fea0003800000 */
.L_x_45:
[----:B-----5:R-:W-:Y:S01]  /*28b0*/  IMAD.U32 R2, R19, 0x10000, RZ ;  /* 0x0001000013027824 */ /* 0x020fe200078e00ff */
[----:B------:R-:W-:Y:S01]  /*28c0*/  ISETP.GT.AND P1, PT, R3, 0x8, P1 ;  /* 0x000000080300780c */ /* 0x000fe20000f24270 */
[----:B------:R-:W-:Y:S02]  /*28d0*/  BSSY B1, `(.L_x_47) ;  /* 0x0000007000017945 */ /* 0x000fe40003800000 */
[----:B------:R-:W-:-:S04]  /*28e0*/  FMUL R2, R2, R155 ;  /* 0x0000009b02027220 */ /* 0x000fc80000400000 */
[----:B------:R-:W-:-:S05]  /*28f0*/  FFMA R2, R29, R154, R2 ;  /* 0x0000009a1d027223 */ /* 0x000fca0000000002 */
[----:B------:R-:W-:-:S05]  /*2900*/  F2FP.BF16.F32.PACK_AB R2, RZ, R2 ;  /* 0x00000002ff02723e */ /* 0x000fca00000010ff */
[----:B------:R0:W-:Y:S01]  /*2910*/  @P3 STG.E.U16 desc[UR36][R4.64+0x12], R2 ;  /* 0x0000120204003986 */ /* 0x0001e2000c101524 */
[----:B------:R-:W-:Y:S05]  /*2920*/  @!P1 BRA `(.L_x_48) ;  /* 0x0000000000049947 */ /* 0x000fea0003800000 */
[----:B------:R0:W5:Y:S02]  /*2930*/  LDG.E.LTC128B.U16 R19, desc[UR36][R8.64+0x10] ;  /* 0x0000102408137981 */ /* 0x000164000c1e1520 */
.L_x_48:
[----:B------:R-:W-:Y:S05]  /*2940*/  BSYNC B1 ;  /* 0x0000000000017941 */ /* 0x000fea0003800000 */
.L_x_47:
[----:B0----5:R-:W-:Y:S01]  /*2950*/  IMAD.U32 R2, R19, 0x10000, RZ ;  /* 0x0001000013027824 */ /* 0x021fe200078e00ff */
        /* <DEDUP_REMOVED lines=8> */
.L_x_50:
[----:B------:R-:W-:Y:S05]  /*29e0*/  BSYNC B1 ;  /* 0x0000000000017941 */ /* 0x000fea0003800000 */
.L_x_49:
        /* <DEDUP_REMOVED lines=10> */
.L_x_52:
[----:B------:R-:W-:Y:S05]  /*2a90*/  BSYNC B1 ;  /* 0x0000000000017941 */ /* 0x000fea0003800000 */
.L_x_51:
[----:B0----5:R-:W-:Y:S01]  /*2aa0*/  IMAD.U32 R2, R19, 0x10000, RZ ;  /* 0x0001000013027824 */ /* 0x021fe200078e00ff */
        /* <DEDUP_REMOVED lines=9> */
.L_x_54:
[----:B------:R-:W-:Y:S05]  /*2b40*/  BSYNC B1 ;  /* 0x0000000000017941 */ /* 0x000fea0003800000 */
.L_x_53:
        /* <DEDUP_REMOVED lines=9> */
.L_x_56:
[----:B------:R-:W-:Y:S05]  /*2be0*/  BSYNC B1 ;  /* 0x0000000000017941 */ /* 0x000fea0003800000 */
.L_x_55:
        /* <DEDUP_REMOVED lines=9> */
.L_x_58:
[----:B------:R-:W-:Y:S05]  /*2c80*/  BSYNC B1 ;  /* 0x0000000000017941 */ /* 0x000fea0003800000 */
.L_x_57:
        /* <DEDUP_REMOVED lines=10> */
.L_x_60:
[----:B------:R-:W-:Y:S05]  /*2d30*/  BSYNC B1 ;  /* 0x0000000000017941 */ /* 0x000fea0003800000 */
.L_x_59:
        /* <DEDUP_REMOVED lines=10> */
.L_x_62:
[----:B------:R-:W-:Y:S05]  /*2de0*/  BSYNC B1 ;  /* 0x0000000000017941 */ /* 0x000fea0003800000 */
.L_x_61:
        /* <DEDUP_REMOVED lines=9> */
.L_x_64:
[----:B------:R-:W-:Y:S05]  /*2e80*/  BSYNC B1 ;  /* 0x0000000000017941 */ /* 0x000fea0003800000 */
.L_x_63:
        /* <DEDUP_REMOVED lines=9> */
.L_x_66:
[----:B------:R-:W-:Y:S05]  /*2f20*/  BSYNC B1 ;  /* 0x0000000000017941 */ /* 0x000fea0003800000 */
.L_x_65:
        /* <DEDUP_REMOVED lines=10> */
.L_x_68:
[----:B------:R-:W-:Y:S05]  /*2fd0*/  BSYNC B1 ;  /* 0x0000000000017941 */ /* 0x000fea0003800000 */
.L_x_67:
        /* <DEDUP_REMOVED lines=10> */
.L_x_70:
[----:B------:R-:W-:Y:S05]  /*3080*/  BSYNC B1 ;  /* 0x0000000000017941 */ /* 0x000fea0003800000 */
.L_x_69:
        /* <DEDUP_REMOVED lines=9> */
.L_x_72:
[----:B------:R-:W-:Y:S05]  /*3120*/  BSYNC B1 ;  /* 0x0000000000017941 */ /* 0x000fea0003800000 */
.L_x_71:
        /* <DEDUP_REMOVED lines=9> */
.L_x_74:
[----:B------:R-:W-:Y:S05]  /*31c0*/  BSYNC B1 ;  /* 0x0000000000017941 */ /* 0x000fea0003800000 */
.L_x_73:
        /* <DEDUP_REMOVED lines=10> */
.L_x_76:
[----:B------:R-:W-:Y:S05]  /*3270*/  BSYNC B1 ;  /* 0x0000000000017941 */ /* 0x000fea0003800000 */
.L_x_75:
        /* <DEDUP_REMOVED lines=10> */
.L_x_78:
[----:B------:R-:W-:Y:S05]  /*3320*/  BSYNC B1 ;  /* 0x0000000000017941 */ /* 0x000fea0003800000 */
.L_x_77:
        /* <DEDUP_REMOVED lines=9> */
.L_x_80:
[----:B------:R-:W-:Y:S05]  /*33c0*/  BSYNC B1 ;  /* 0x0000000000017941 */ /* 0x000fea0003800000 */
.L_x_79:
        /* <DEDUP_REMOVED lines=9> */
.L_x_82:
[----:B------:R-:W-:Y:S05]  /*3460*/  BSYNC B1 ;  /* 0x0000000000017941 */ /* 0x000fea0003800000 */
.L_x_81:
        /* <DEDUP_REMOVED lines=10> */
.L_x_84:
[----:B------:R-:W-:Y:S05]  /*3510*/  BSYNC B1 ;  /* 0x0000000000017941 */ /* 0x000fea0003800000 */
.L_x_83:
        /* <DEDUP_REMOVED lines=10> */
.L_x_86:
[----:B------:R-:W-:Y:S05]  /*35c0*/  BSYNC B1 ;  /* 0x0000000000017941 */ /* 0x000fea0003800000 */
.L_x_85:
        /* <DEDUP_REMOVED lines=9> */
.L_x_88:
[----:B------:R-:W-:Y:S05]  /*3660*/  BSYNC B1 ;  /* 0x0000000000017941 */ /* 0x000fea0003800000 */
.L_x_87:
        /* <DEDUP_REMOVED lines=9> */
.L_x_90:
[----:B------:R-:W-:Y:S05]  /*3700*/  BSYNC B1 ;  /* 0x0000000000017941 */ /* 0x000fea0003800000 */
.L_x_89:
        /* <DEDUP_REMOVED lines=10> */
.L_x_92:
[----:B------:R-:W-:Y:S05]  /*37b0*/  BSYNC B1 ;  /* 0x0000000000017941 */ /* 0x000fea0003800000 */
.L_x_91:
        /* <DEDUP_REMOVED lines=10> */
.L_x_94:
[----:B------:R-:W-:Y:S05]  /*3860*/  BSYNC B1 ;  /* 0x0000000000017941 */ /* 0x000fea0003800000 */
.L_x_93:
        /* <DEDUP_REMOVED lines=9> */
.L_x_96:
[----:B------:R-:W-:Y:S05]  /*3900*/  BSYNC B1 ;  /* 0x0000000000017941 */ /* 0x000fea0003800000 */
.L_x_95:
        /* <DEDUP_REMOVED lines=9> */
.L_x_98:
[----:B------:R-:W-:Y:S05]  /*39a0*/  BSYNC B1 ;  /* 0x0000000000017941 */ /* 0x000fea0003800000 */
.L_x_97:
        /* <DEDUP_REMOVED lines=10> */
.L_x_100:
[----:B------:R-:W-:Y:S05]  /*3a50*/  BSYNC B1 ;  /* 0x0000000000017941 */ /* 0x000fea0003800000 */
.L_x_99:
        /* <DEDUP_REMOVED lines=10> */
.L_x_102:
[----:B------:R-:W-:Y:S05]  /*3b00*/  BSYNC B1 ;  /* 0x0000000000017941 */ /* 0x000fea0003800000 */
.L_x_101:
        /* <DEDUP_REMOVED lines=9> */
.L_x_104:
[----:B------:R-:W-:Y:S05]  /*3ba0*/  BSYNC B1 ;  /* 0x0000000000017941 */ /* 0x000fea0003800000 */
.L_x_103:
        /* <DEDUP_REMOVED lines=9> */
.L_x_106:
[----:B------:R-:W-:Y:S05]  /*3c40*/  BSYNC B1 ;  /* 0x0000000000017941 */ /* 0x000fea0003800000 */
.L_x_105:
        /* <DEDUP_REMOVED lines=10> */
.L_x_108:
[----:B------:R-:W-:Y:S05]  /*3cf0*/  BSYNC B1 ;  /* 0x0000000000017941 */ /* 0x000fea0003800000 */
.L_x_107:
        /* <DEDUP_REMOVED lines=10> */
.L_x_110:
[----:B------:R-:W-:Y:S05]  /*3da0*/  BSYNC B1 ;  /* 0x0000000000017941 */ /* 0x000fea0003800000 */
.L_x_109:
        /* <DEDUP_REMOVED lines=9> */
.L_x_112:
[----:B------:R-:W-:Y:S05]  /*3e40*/  BSYNC B1 ;  /* 0x0000000000017941 */ /* 0x000fea0003800000 */
.L_x_111:
        /* <DEDUP_REMOVED lines=9> */
.L_x_114:
[----:B------:R-:W-:Y:S05]  /*3ee0*/  BSYNC B1 ;  /* 0x0000000000017941 */ /* 0x000fea0003800000 */
.L_x_113:
        /* <DEDUP_REMOVED lines=10> */
.L_x_116:
[----:B------:R-:W-:Y:S05]  /*3f90*/  BSYNC B1 ;  /* 0x0000000000017941 */ /* 0x000fea0003800000 */
.L_x_115:
        /* <DEDUP_REMOVED lines=10> */
.L_x_118:
[----:B------:R-:W-:Y:S05]  /*4040*/  BSYNC B1 ;  /* 0x0000000000017941 */ /* 0x000fea0003800000 */
.L_x_117:
        /* <DEDUP_REMOVED lines=9> */
.L_x_120:
[----:B------:R-:W-:Y:S05]  /*40e0*/  BSYNC B1 ;  /* 0x0000000000017941 */ /* 0x000fea0003800000 */
.L_x_119:
        /* <DEDUP_REMOVED lines=9> */
.L_x_122:
[----:B------:R-:W-:Y:S05]  /*4180*/  BSYNC B1 ;  /* 0x0000000000017941 */ /* 0x000fea0003800000 */
.L_x_121:
        /* <DEDUP_REMOVED lines=10> */
.L_x_124:
[----:B------:R-:W-:Y:S05]  /*4230*/  BSYNC B1 ;  /* 0x0000000000017941 */ /* 0x000fea0003800000 */
.L_x_123:
        /* <DEDUP_REMOVED lines=10> */
.L_x_126:
[----:B------:R-:W-:Y:S05]  /*42e0*/  BSYNC B1 ;  /* 0x0000000000017941 */ /* 0x000fea0003800000 */
.L_x_125:
        /* <DEDUP_REMOVED lines=9> */
.L_x_128:
[----:B------:R-:W-:Y:S05]  /*4380*/  BSYNC B1 ;  /* 0x0000000000017941 */ /* 0x000fea0003800000 */
.L_x_127:
        /* <DEDUP_REMOVED lines=9> */
.L_x_130:
[----:B------:R-:W-:Y:S05]  /*4420*/  BSYNC B1 ;  /* 0x0000000000017941 */ /* 0x000fea0003800000 */
.L_x_129:
        /* <DEDUP_REMOVED lines=10> */
.L_x_132:
[----:B------:R-:W-:Y:S05]  /*44d0*/  BSYNC B1 ;  /* 0x0000000000017941 */ /* 0x000fea0003800000 */
.L_x_131:
        /* <DEDUP_REMOVED lines=10> */
.L_x_134:
[----:B------:R-:W-:Y:S05]  /*4580*/  BSYNC B1 ;  /* 0x0000000000017941 */ /* 0x000fea0003800000 */
.L_x_133:
        /* <DEDUP_REMOVED lines=9> */
.L_x_136:
[----:B------:R-:W-:Y:S05]  /*4620*/  BSYNC B1 ;  /* 0x0000000000017941 */ /* 0x000fea0003800000 */
.L_x_135:
        /* <DEDUP_REMOVED lines=9> */
.L_x_138:
[----:B------:R-:W-:Y:S05]  /*46c0*/  BSYNC B1 ;  /* 0x0000000000017941 */ /* 0x000fea0003800000 */
.L_x_137:
        /* <DEDUP_REMOVED lines=10> */
.L_x_140:
[----:B------:R-:W-:Y:S05]  /*4770*/  BSYNC B1 ;  /* 0x0000000000017941 */ /* 0x000fea0003800000 */
.L_x_139:
        /* <DEDUP_REMOVED lines=10> */
.L_x_142:
[----:B------:R-:W-:Y:S05]  /*4820*/  BSYNC B1 ;  /* 0x0000000000017941 */ /* 0x000fea0003800000 */
.L_x_141:
        /* <DEDUP_REMOVED lines=9> */
.L_x_144:
[----:B------:R-:W-:Y:S05]  /*48c0*/  BSYNC B1 ;  /* 0x0000000000017941 */ /* 0x000fea0003800000 */
.L_x_143:
        /* <DEDUP_REMOVED lines=9> */
.L_x_146:
[----:B------:R-:W-:Y:S05]  /*4960*/  BSYNC B1 ;  /* 0x0000000000017941 */ /* 0x000fea0003800000 */
.L_x_145:
        /* <DEDUP_REMOVED lines=10> */
.L_x_148:
[----:B------:R-:W-:Y:S05]  /*4a10*/  BSYNC B1 ;  /* 0x0000000000017941 */ /* 0x000fea0003800000 */
.L_x_147:
        /* <DEDUP_REMOVED lines=10> */
.L_x_150:
[----:B------:R-:W-:Y:S05]  /*4ac0*/  BSYNC B1 ;  /* 0x0000000000017941 */ /* 0x000fea0003800000 */
.L_x_149:
        /* <DEDUP_REMOVED lines=9> */
.L_x_152:
[----:B------:R-:W-:Y:S05]  /*4b60*/  BSYNC B1 ;  /* 0x0000000000017941 */ /* 0x000fea0003800000 */
.L_x_151:
        /* <DEDUP_REMOVED lines=9> */
.L_x_154:
[----:B------:R-:W-:Y:S05]  /*4c00*/  BSYNC B1 ;  /* 0x0000000000017941 */ /* 0x000fea0003800000 */
.L_x_153:
        /* <DEDUP_REMOVED lines=10> */
.L_x_156:
[----:B------:R-:W-:Y:S05]  /*4cb0*/  BSYNC B1 ;  /* 0x0000000000017941 */ /* 0x000fea0003800000 */
.L_x_155:
        /* <DEDUP_REMOVED lines=10> */
.L_x_158:
[----:B------:R-:W-:Y:S05]  /*4d60*/  BSYNC B1 ;  /* 0x0000000000017941 */ /* 0x000fea0003800000 */
.L_x_157:
        /* <DEDUP_REMOVED lines=9> */
.L_x_160:
[----:B------:R-:W-:Y:S05]  /*4e00*/  BSYNC B1 ;  /* 0x0000000000017941 */ /* 0x000fea0003800000 */
.L_x_159:
        /* <DEDUP_REMOVED lines=9> */
.L_x_162:
[----:B------:R-:W-:Y:S05]  /*4ea0*/  BSYNC B1 ;  /* 0x0000000000017941 */ /* 0x000fea0003800000 */
.L_x_161:
        /* <DEDUP_REMOVED lines=10> */
.L_x_164:
[----:B------:R-:W-:Y:S05]  /*4f50*/  BSYNC B1 ;  /* 0x0000000000017941 */ /* 0x000fea0003800000 */
.L_x_163:
        /* <DEDUP_REMOVED lines=10> */
.L_x_166:
[----:B------:R-:W-:Y:S05]  /*5000*/  BSYNC B1 ;  /* 0x0000000000017941 */ /* 0x000fea0003800000 */
.L_x_165:
        /* <DEDUP_REMOVED lines=9> */
.L_x_168:
[----:B------:R-:W-:Y:S05]  /*50a0*/  BSYNC B1 ;  /* 0x0000000000017941 */ /* 0x000fea0003800000 */
.L_x_167:
        /* <DEDUP_REMOVED lines=9> */
.L_x_170:
[----:B------:R-:W-:Y:S05]  /*5140*/  BSYNC B1 ;  /* 0x0000000000017941 */ /* 0x000fea0003800000 */
.L_x_169:
        /* <DEDUP_REMOVED lines=10> */
.L_x_172:
[----:B------:R-:W-:Y:S05]  /*51f0*/  BSYNC B1 ;  /* 0x0000000000017941 */ /* 0x000fea0003800000 */
.L_x_171:
        /* <DEDUP_REMOVED lines=10> */
.L_x_174:
[----:B------:R-:W-:Y:S05]  /*52a0*/  BSYNC B1 ;  /* 0x0000000000017941 */ /* 0x000fea0003800000 */
.L_x_173:
        /* <DEDUP_REMOVED lines=9> */
.L_x_176:
[----:B------:R-:W-:Y:S05]  /*5340*/  BSYNC B1 ;  /* 0x0000000000017941 */ /* 0x000fea0003800000 */
.L_x_175:
        /* <DEDUP_REMOVED lines=9> */
.L_x_178:
[----:B------:R-:W-:Y:S05]  /*53e0*/  BSYNC B1 ;  /* 0x0000000000017941 */ /* 0x000fea0003800000 */
.L_x_177:
        /* <DEDUP_REMOVED lines=10> */
.L_x_180:
[----:B------:R-:W-:Y:S05]  /*5490*/  BSYNC B1 ;  /* 0x0000000000017941 */ /* 0x000fea0003800000 */
.L_x_179:
        /* <DEDUP_REMOVED lines=10> */
.L_x_182:
[----:B------:R-:W-:Y:S05]  /*5540*/  BSYNC B1 ;  /* 0x0000000000017941 */ /* 0x000fea0003800000 */
.L_x_181:
        /* <DEDUP_REMOVED lines=9> */
.L_x_184:
[----:B------:R-:W-:Y:S05]  /*55e0*/  BSYNC B1 ;  /* 0x0000000000017941 */ /* 0x000fea0003800000 */
.L_x_183:
        /* <DEDUP_REMOVED lines=9> */
.L_x_186:
[----:B------:R-:W-:Y:S05]  /*5680*/  BSYNC B1 ;  /* 0x0000000000017941 */ /* 0x000fea0003800000 */
.L_x_185:
        /* <DEDUP_REMOVED lines=10> */
.L_x_188:
[----:B------:R-:W-:Y:S05]  /*5730*/  BSYNC B1 ;  /* 0x0000000000017941 */ /* 0x000fea0003800000 */
.L_x_187:
        /* <DEDUP_REMOVED lines=10> */
.L_x_190:
[----:B------:R-:W-:Y:S05]  /*57e0*/  BSYNC B1 ;  /* 0x0000000000017941 */ /* 0x000fea0003800000 */
.L_x_189:
        /* <DEDUP_REMOVED lines=9> */
.L_x_192:
[----:B------:R-:W-:Y:S05]  /*5880*/  BSYNC B1 ;  /* 0x0000000000017941 */ /* 0x000fea0003800000 */
.L_x_191:
        /* <DEDUP_REMOVED lines=9> */
.L_x_194:
[----:B------:R-:W-:Y:S05]  /*5920*/  BSYNC B1 ;  /* 0x0000000000017941 */ /* 0x000fea0003800000 */
.L_x_193:
        /* <DEDUP_REMOVED lines=10> */
.L_x_196:
[----:B------:R-:W-:Y:S05]  /*59d0*/  BSYNC B1 ;  /* 0x0000000000017941 */ /* 0x000fea0003800000 */
.L_x_195:
        /* <DEDUP_REMOVED lines=10> */
.L_x_198:
[----:B------:R-:W-:Y:S05]  /*5a80*/  BSYNC B1 ;  /* 0x0000000000017941 */ /* 0x000fea0003800000 */
.L_x_197:
        /* <DEDUP_REMOVED lines=9> */
.L_x_200:
[----:B------:R-:W-:Y:S05]  /*5b20*/  BSYNC B1 ;  /* 0x0000000000017941 */ /* 0x000fea0003800000 */
.L_x_199:
        /* <DEDUP_REMOVED lines=9> */
.L_x_202:
[----:B------:R-:W-:Y:S05]  /*5bc0*/  BSYNC B1 ;  /* 0x0000000000017941 */ /* 0x000fea0003800000 */
.L_x_201:
        /* <DEDUP_REMOVED lines=10> */
.L_x_204:
[----:B------:R-:W-:Y:S05]  /*5c70*/  BSYNC B1 ;  /* 0x0000000000017941 */ /* 0x000fea0003800000 */
.L_x_203:
        /* <DEDUP_REMOVED lines=10> */
.L_x_206:
[----:B------:R-:W-:Y:S05]  /*5d20*/  BSYNC B1 ;  /* 0x0000000000017941 */ /* 0x000fea0003800000 */
.L_x_205:
        /* <DEDUP_REMOVED lines=9> */
.L_x_208:
[----:B------:R-:W-:Y:S05]  /*5dc0*/  BSYNC B1 ;  /* 0x0000000000017941 */ /* 0x000fea0003800000 */
.L_x_207:
        /* <DEDUP_REMOVED lines=9> */
.L_x_210:
[----:B------:R-:W-:Y:S05]  /*5e60*/  BSYNC B1 ;  /* 0x0000000000017941 */ /* 0x000fea0003800000 */
.L_x_209:
        /* <DEDUP_REMOVED lines=10> */
.L_x_212:
[----:B------:R-:W-:Y:S05]  /*5f10*/  BSYNC B1 ;  /* 0x0000000000017941 */ /* 0x000fea0003800000 */
.L_x_211:
        /* <DEDUP_REMOVED lines=10> */
.L_x_214:
[----:B------:R-:W-:Y:S05]  /*5fc0*/  BSYNC B1 ;  /* 0x0000000000017941 */ /* 0x000fea0003800000 */
.L_x_213:
        /* <DEDUP_REMOVED lines=9> */
.L_x_216:
[----:B------:R-:W-:Y:S05]  /*6060*/  BSYNC B1 ;  /* 0x0000000000017941 */ /* 0x000fea0003800000 */
.L_x_215:
        /* <DEDUP_REMOVED lines=9> */
.L_x_218:
[----:B------:R-:W-:Y:S05]  /*6100*/  BSYNC B1 ;  /* 0x0000000000017941 */ /* 0x000fea0003800000 */
.L_x_217:
        /* <DEDUP_REMOVED lines=10> */
.L_x_220:
[----:B------:R-:W-:Y:S05]  /*61b0*/  BSYNC B1 ;  /* 0x0000000000017941 */ /* 0x000fea0003800000 */
.L_x_219:
        /* <DEDUP_REMOVED lines=10> */
.L_x_222:
[----:B------:R-:W-:Y:S05]  /*6260*/  BSYNC B1 ;  /* 0x0000000000017941 */ /* 0x000fea0003800000 */
.L_x_221:
        /* <DEDUP_REMOVED lines=9> */
.L_x_224:
[----:B------:R-:W-:Y:S05]  /*6300*/  BSYNC B1 ;  /* 0x0000000000017941 */ /* 0x000fea0003800000 */
.L_x_223:
        /* <DEDUP_REMOVED lines=9> */
.L_x_226:
[----:B------:R-:W-:Y:S05]  /*63a0*/  BSYNC B1 ;  /* 0x0000000000017941 */ /* 0x000fea0003800000 */
.L_x_225:
        /* <DEDUP_REMOVED lines=10> */
.L_x_228:
[----:B------:R-:W-:Y:S05]  /*6450*/  BSYNC B1 ;  /* 0x0000000000017941 */ /* 0x000fea0003800000 */
.L_x_227:
        /* <DEDUP_REMOVED lines=10> */
.L_x_230:
[----:B------:R-:W-:Y:S05]  /*6500*/  BSYNC B1 ;  /* 0x0000000000017941 */ /* 0x000fea0003800000 */
.L_x_229:
        /* <DEDUP_REMOVED lines=9> */
.L_x_232:
[----:B------:R-:W-:Y:S05]  /*65a0*/  BSYNC B1 ;  /* 0x0000000000017941 */ /* 0x000fea0003800000 */
.L_x_231:
        /* <DEDUP_REMOVED lines=9> */
.L_x_234:
[----:B------:R-:W-:Y:S05]  /*6640*/  BSYNC B1 ;  /* 0x0000000000017941 */ /* 0x000fea0003800000 */
.L_x_233:
        /* <DEDUP_REMOVED lines=10> */
.L_x_236:
[----:B------:R-:W-:Y:S05]  /*66f0*/  BSYNC B1 ;  /* 0x0000000000017941 */ /* 0x000fea0003800000 */
.L_x_235:
        /* <DEDUP_REMOVED lines=10> */
.L_x_238:
[----:B------:R-:W-:Y:S05]  /*67a0*/  BSYNC B1 ;  /* 0x0000000000017941 */ /* 0x000fea0003800000 */
.L_x_237:
        /* <DEDUP_REMOVED lines=9> */
.L_x_240:
[----:B------:R-:W-:Y:S05]  /*6840*/  BSYNC B1 ;  /* 0x0000000000017941 */ /* 0x000fea0003800000 */
.L_x_239:
        /* <DEDUP_REMOVED lines=9> */
.L_x_242:
[----:B------:R-:W-:Y:S05]  /*68e0*/  BSYNC B1 ;  /* 0x0000000000017941 */ /* 0x000fea0003800000 */
.L_x_241:
        /* <DEDUP_REMOVED lines=10> */
.L_x_244:
[----:B------:R-:W-:Y:S05]  /*6990*/  BSYNC B1 ;  /* 0x0000000000017941 */ /* 0x000fea0003800000 */
.L_x_243:
        /* <DEDUP_REMOVED lines=10> */
.L_x_246:
[----:B------:R-:W-:Y:S05]  /*6a40*/  BSYNC B1 ;  /* 0x0000000000017941 */ /* 0x000fea0003800000 */
.L_x_245:
        /* <DEDUP_REMOVED lines=9> */
.L_x_248:
[----:B------:R-:W-:Y:S05]  /*6ae0*/  BSYNC B1 ;  /* 0x0000000000017941 */ /* 0x000fea0003800000 */
.L_x_247:
        /* <DEDUP_REMOVED lines=9> */
.L_x_250:
[----:B------:R-:W-:Y:S05]  /*6b80*/  BSYNC B1 ;  /* 0x0000000000017941 */ /* 0x000fea0003800000 */
.L_x_249:
        /* <DEDUP_REMOVED lines=10> */
.L_x_252:
[----:B------:R-:W-:Y:S05]  /*6c30*/  BSYNC B1 ;  /* 0x0000000000017941 */ /* 0x000fea0003800000 */
.L_x_251:
        /* <DEDUP_REMOVED lines=10> */
.L_x_254:
[----:B------:R-:W-:Y:S05]  /*6ce0*/  BSYNC B1 ;  /* 0x0000000000017941 */ /* 0x000fea0003800000 */
.L_x_253:
        /* <DEDUP_REMOVED lines=9> */
.L_x_256:
[----:B------:R-:W-:Y:S05]  /*6d80*/  BSYNC B1 ;  /* 0x0000000000017941 */ /* 0x000fea0003800000 */
.L_x_255:
        /* <DEDUP_REMOVED lines=9> */
.L_x_258:
[----:B------:R-:W-:Y:S05]  /*6e20*/  BSYNC B1 ;  /* 0x0000000000017941 */ /* 0x000fea0003800000 */
.L_x_257:
        /* <DEDUP_REMOVED lines=10> */
.L_x_260:
[----:B------:R-:W-:Y:S05]  /*6ed0*/  BSYNC B1 ;  /* 0x0000000000017941 */ /* 0x000fea0003800000 */
.L_x_259:
        /* <DEDUP_REMOVED lines=10> */
.L_x_262:
[----:B------:R-:W-:Y:S05]  /*6f80*/  BSYNC B1 ;  /* 0x0000000000017941 */ /* 0x000fea0003800000 */
.L_x_261:
        /* <DEDUP_REMOVED lines=9> */
.L_x_264:
[----:B------:R-:W-:Y:S05]  /*7020*/  BSYNC B1 ;  /* 0x0000000000017941 */ /* 0x000fea0003800000 */
.L_x_263:
        /* <DEDUP_REMOVED lines=9> */
.L_x_266:
[----:B------:R-:W-:Y:S05]  /*70c0*/  BSYNC B1 ;  /* 0x0000000000017941 */ /* 0x000fea0003800000 */
.L_x_265:
        /* <DEDUP_REMOVED lines=10> */
.L_x_268:
[----:B------:R-:W-:Y:S05]  /*7170*/  BSYNC B1 ;  /* 0x0000000000017941 */ /* 0x000fea0003800000 */
.L_x_267:
        /* <DEDUP_REMOVED lines=10> */
.L_x_270:
[----:B------:R-:W-:Y:S05]  /*7220*/  BSYNC B1 ;  /* 0x0000000000017941 */ /* 0x000fea0003800000 */
.L_x_269:
        /* <DEDUP_REMOVED lines=9> */
.L_x_272:
[----:B------:R-:W-:Y:S05]  /*72c0*/  BSYNC B1 ;  /* 0x0000000000017941 */ /* 0x000fea0003800000 */
.L_x_271:
        /* <DEDUP_REMOVED lines=9> */
.L_x_274:
[----:B------:R-:W-:Y:S05]  /*7360*/  BSYNC B1 ;  /* 0x0000000000017941 */ /* 0x000fea0003800000 */
.L_x_273:
        /* <DEDUP_REMOVED lines=10> */
.L_x_276:
[----:B------:R-:W-:Y:S05]  /*7410*/  BSYNC B1 ;  /* 0x0000000000017941 */ /* 0x000fea0003800000 */
.L_x_275:
        /* <DEDUP_REMOVED lines=10> */
.L_x_278:
[----:B------:R-:W-:Y:S05]  /*74c0*/  BSYNC B1 ;  /* 0x0000000000017941 */ /* 0x000fea0003800000 */
.L_x_277:
        /* <DEDUP_REMOVED lines=9> */
.L_x_280:
[----:B------:R-:W-:Y:S05]  /*7560*/  BSYNC B1 ;  /* 0x0000000000017941 */ /* 0x000fea0003800000 */
.L_x_279:
        /* <DEDUP_REMOVED lines=9> */
.L_x_282:
[----:B------:R-:W-:Y:S05]  /*7600*/  BSYNC B1 ;  /* 0x0000000000017941 */ /* 0x000fea0003800000 */
.L_x_281:
        /* <DEDUP_REMOVED lines=10> */
.L_x_284:
[----:B------:R-:W-:Y:S05]  /*76b0*/  BSYNC B1 ;  /* 0x0000000000017941 */ /* 0x000fea0003800000 */
.L_x_283:
        /* <DEDUP_REMOVED lines=10> */
.L_x_286:
[----:B------:R-:W-:Y:S05]  /*7760*/  BSYNC B1 ;  /* 0x0000000000017941 */ /* 0x000fea0003800000 */
.L_x_285:
        /* <DEDUP_REMOVED lines=9> */
.L_x_288:
[----:B------:R-:W-:Y:S05]  /*7800*/  BSYNC B1 ;  /* 0x0000000000017941 */ /* 0x000fea0003800000 */
.L_x_287:
[----:B0----5:R-:W-:Y:S01]  /*7810*/  IMAD.U32 R0, R19, 0x10000, RZ ;  /* 0x0001000013007824 */ /* 0x021fe200078e00ff */
[----:B------:R-:W-:Y:S01]  /*7820*/  ISETP.GT.AND P0, PT, R3, 0x8, P0 ;  /* 0x000000080300780c */ /* 0x000fe20000704270 */
[----:B------:R-:W-:Y:S01]  /*7830*/  @P1 IMAD.MOV.U32 R4, RZ, RZ, R10 ;  /* 0x000000ffff041224 */ /* 0x000fe200078e000a */
[----:B------:R-:W-:Y:S01]  /*7840*/  BSSY B1, `(.L_x_289) ;  /* 0x0000009000017945 */ /* 0x000fe20003800000 */
[----:B------:R-:W-:-:S04]  /*7850*/  FMUL R5, R0, R155 ;  /* 0x0000009b00057220 */ /* 0x000fc80000400000 */
[----:B------:R-:W-:-:S05]  /*7860*/  FFMA R5, R150, R154, R5 ;  /* 0x0000009a96057223 */ /* 0x000fca0000000005 */
[----:B------:R-:W-:-:S04]  /*7870*/  F2FP.BF16.F32.PACK_AB R5, RZ, R5 ;  /* 0x00000005ff05723e */ /* 0x000fc800000010ff */
[----:B------:R-:W-:Y:S01]  /*7880*/  PRMT R2, R5, 0x7610, R2 ;  /* 0x0000761005027816 */ /* 0x000fe20000000002 */
[----:B------:R-:W-:-:S05]  /*7890*/  @P1 IMAD.MOV.U32 R5, RZ, RZ, R11 ;  /* 0x000000ffff051224 */ /* 0x000fca00078e000b */
[----:B------:R0:W-:Y:S01]  /*78a0*/  @P1 STG.E.U16 desc[UR36][R4.64+0x1f0], R2 ;  /* 0x0001f00204001986 */ /* 0x0001e2000c101524 */
[----:B------:R-:W-:Y:S05]  /*78b0*/  @!P0 BRA `(.L_x_290) ;  /* 0x0000000000048947 */ /* 0x000fea0003800000 */
[----:B------:R0:W5:Y:S02]  /*78c0*/  LDG.E.LTC128B.U16 R19, desc[UR36][R8.64+0x1f2] ;  /* 0x0001f22408137981 */ /* 0x000164000c1e1520 */
.L_x_290:
[----:B------:R-:W-:Y:S05]  /*78d0*/  BSYNC B1 ;  /* 0x0000000000017941 */ /* 0x000fea0003800000 */
.L_x_289:
[----:B------:R-:W-:Y:S05]  /*78e0*/  @!P0 BRA `(.L_x_291) ;  /* 0x0000002400488947 */ /* 0x000fea0003800000 */
[----:B-----5:R-:W-:-:S04]  /*78f0*/  IMAD.U32 R0, R19, 0x10000, RZ ;  /* 0x0001000013007824 */ /* 0x020fc800078e00ff */
[----:B------:R-:W-:-:S04]  /*7900*/  FMUL R0, R0, R155 ;  /* 0x0000009b00007220 */ /* 0x000fc80000400000 */
[----:B------:R-:W-:-:S05]  /*7910*/  FFMA R0, R151, R154, R0 ;  /* 0x0000009a97007223 */ /* 0x000fca0000000000 */
[----:B------:R-:W-:-:S05]  /*7920*/  F2FP.BF16.F32.PACK_AB R0, RZ, R0 ;  /* 0x00000000ff00723e */ /* 0x000fca00000010ff */
[----:B------:R0:W-:Y:S01]  /*7930*/  STG.E.U16 desc[UR36][R10.64+0x1f2], R0 ;  /* 0x0001f2000a007986 */ /* 0x0001e2000c101524 */
[----:B------:R-:W-:Y:S05]  /*7940*/  BRA `(.L_x_291) ;  /* 0x0000002400307947 */ /* 0x000fea0003800000 */
.L_x_38:
[----:B------:R-:W-:Y:S01]  /*7950*/  ISETP.GT.AND P0, PT, R0, 0x1, PT ;  /* 0x000000010000780c */ /* 0x000fe20003f04270 */
[----:B------:R-:W-:Y:S01]  /*7960*/  ULDC.64 UR4, c[0x0][0x5c0] ;  /* 0x0001700000047ab9 */ /* 0x000fe20000000a00 */
[-C--:B------:R-:W-:Y:S01]  /*7970*/  FMUL R24, R24, R154.reuse ;  /* 0x0000009a18187220 */ /* 0x080fe20000400000 */
[-C--:B------:R-:W-:Y:S01]  /*7980*/  FMUL R25, R25, R154.reuse ;  /* 0x0000009a19197220 */ /* 0x080fe20000400000 */
[----:B------:R-:W-:Y:S01]  /*7990*/  ISETP.GT.AND P3, PT, R3, RZ, P0 ;  /* 0x000000ff0300720c */ /* 0x000fe20000764270 */
[-C--:B------:R-:W-:Y:S01]  /*79a0*/  FMUL R26, R26, R154.reuse ;  /* 0x0000009a1a1a7220 */ /* 0x080fe20000400000 */
[----:B------:R-:W-:Y:S01]  /*79b0*/  LEA R4, P4, R6, UR4, 0x1 ;  /* 0x0000000406047c11 */ /* 0x000fe2000f8808ff */
[----:B------:R-:W-:Y:S01]  /*79c0*/  FMUL R27, R27, R154 ;  /* 0x0000009a1b1b7220 */ /* 0x000fe20000400000 */
[----:B------:R-:W-:Y:S01]  /*79d0*/  F2FP.BF16.F32.PACK_AB R24, RZ, R24 ;  /* 0x00000018ff18723e */ /* 0x000fe200000010ff */
[-C--:B------:R-:W-:Y:S01]  /*79e0*/  FMUL R28, R28, R154.reuse ;  /* 0x0000009a1c1c7220 */ /* 0x080fe20000400000 */
[----:B------:R-:W-:Y:S01]  /*79f0*/  LEA.HI.X R5, R6, UR5, R179, 0x1, P4 ;  /* 0x0000000506057c11 */ /* 0x000fe2000a0f0cb3 */
[-C--:B------:R-:W-:Y:S01]  /*7a00*/  FMUL R29, R29, R154.reuse ;  /* 0x0000009a1d1d7220 */ /* 0x080fe20000400000 */
[----:B------:R-:W-:Y:S01]  /*7a10*/  F2FP.BF16.F32.PACK_AB R25, RZ, R25 ;  /* 0x00000019ff19723e */ /* 0x000fe200000010ff */
[-C--:B------:R-:W-:Y:S01]  /*7a20*/  FMUL R30, R30, R154.reuse ;  /* 0x0000009a1e1e7220 */ /* 0x080fe20000400000 */
[----:B------:R-:W-:Y:S01]  /*7a30*/  SHF.L.U64.HI R11, R10, 0x4, R11 ;  /* 0x000000040a0b7819 */ /* 0x000fe2000001020b */
[----:B------:R-:W-:Y:S01]  /*7a40*/  @P1 STG.E.U16 desc[UR36][R4.64], R24 ;  /* 0x0000001804001986 */ /* 0x000fe2000c101524 */
[----:B------:R-:W-:Y:S01]  /*7a50*/  ISETP.GT.AND P1, PT, R0, 0x8, PT ;  /* 0x000000080000780c */ /* 0x000fe20003f24270 */
[----:B------:R-:W-:Y:S01]  /*7a60*/  FMUL R31, R31, R154 ;  /* 0x0000009a1f1f7220 */ /* 0x000fe20000400000 */
[C---:B------:R-:W-:Y:S01]  /*7a70*/  ISETP.GT.AND P4, PT, R3.reuse, 0x8, P0 ;  /* 0x000000080300780c */ /* 0x040fe20000784270 */
[----:B------:R-:W-:Y:S01]  /*7a80*/  @P3 STG.E.U16 desc[UR36][R4.64+0x2], R25 ;  /* 0x0000021904003986 */ /* 0x000fe2000c101524 */
[----:B------:R-:W-:Y:S01]  /*7a90*/  LEA R6, P3, R10, R4, 0x4 ;  /* 0x000000040a067211 */ /* 0x000fe200078620ff */
[-C--:B------:R-:W-:Y:S01]  /*7aa0*/  FMUL R32, R32, R154.reuse ;  /* 0x0000009a20207220 */ /* 0x080fe20000400000 */
[----:B------:R-:W-:Y:S01]  /*7ab0*/  ISETP.GT.AND P2, PT, R3, 0x8, P2 ;  /* 0x000000080300780c */ /* 0x000fe20001744270 */
[-C--:B------:R-:W-:Y:S01]  /*7ac0*/  FMUL R33, R33, R154.reuse ;  /* 0x0000009a21217220 */ /* 0x080fe20000400000 */
[----:B------:R-:W-:Y:S01]  /*7ad0*/  ISETP.GT.AND P0, PT, R0, 0x9, PT ;  /* 0x000000090000780c */ /* 0x000fe20003f04270 */
[----:B------:R-:W-:Y:S01]  /*7ae0*/  IMAD.X R7, R11, 0x1, R5, P3 ;  /* 0x000000010b077824 */ /* 0x000fe200018e0605 */
[C---:B------:R-:W-:Y:S01]  /*7af0*/  ISETP.GT.AND P5, PT, R3.reuse, RZ, P1 ;  /* 0x000000ff0300720c */ /* 0x040fe20000fa4270 */
[-C--:B------:R-:W-:Y:S01]  /*7b00*/  FMUL R34, R34, R154.reuse ;  /* 0x0000009a22227220 */ /* 0x080fe20000400000 */
[----:B------:R-:W-:Y:S01]  /*7b10*/  ISETP.GT.AND P3, PT, R3, RZ, P0 ;  /* 0x000000ff0300720c */ /* 0x000fe20000764270 */
[----:B------:R-:W-:Y:S01]  /*7b20*/  FMUL R35, R35, R154 ;  /* 0x0000009a23237220 */ /* 0x000fe20000400000 */
[----:B------:R-:W-:Y:S01]  /*7b30*/  F2FP.BF16.F32.PACK_AB R26, RZ, R26 ;  /* 0x0000001aff1a723e */ /* 0x000fe200000010ff */
[-C--:B------:R-:W-:Y:S01]  /*7b40*/  FMUL R36, R36, R154.reuse ;  /* 0x0000009a24247220 */ /* 0x080fe20000400000 */
[----:B------:R-:W-:Y:S01]  /*7b50*/  F2FP.BF16.F32.PACK_AB R27, RZ, R27 ;  /* 0x0000001bff1b723e */ /* 0x000fe200000010ff */
[----:B------:R-:W-:Y:S01]  /*7b60*/  FMUL R37, R37, R154 ;  /* 0x0000009a25257220 */ /* 0x000fe20000400000 */
[----:B------:R-:W-:Y:S01]  /*7b70*/  F2FP.BF16.F32.PACK_AB R28, RZ, R28 ;  /* 0x0000001cff1c723e */ /* 0x000fe200000010ff */
[----:B------:R-:W-:Y:S01]  /*7b80*/  @P2 STG.E.U16 desc[UR36][R6.64], R26 ;  /* 0x0000001a06002986 */ /* 0x000fe2000c101524 */
[----:B------:R-:W-:Y:S01]  /*7b90*/  F2FP.BF16.F32.PACK_AB R29, RZ, R29 ;  /* 0x0000001dff1d723e */ /* 0x000fe200000010ff */
[-C--:B------:R-:W-:Y:S01]  /*7ba0*/  FMUL R38, R38, R154.reuse ;  /* 0x0000009a26267220 */ /* 0x080fe20000400000 */
[----:B------:R-:W-:Y:S01]  /*7bb0*/  ISETP.GT.AND P2, PT, R3, 0x8, P1 ;  /* 0x000000080300780c */ /* 0x000fe20000f44270 */
[----:B------:R-:W-:Y:S01]  /*7bc0*/  @P4 STG.E.U16 desc[UR36][R6.64+0x2], R27 ;  /* 0x0000021b06004986 */ /* 0x000fe2000c101524 */
[----:B------:R-:W-:Y:S01]  /*7bd0*/  ISETP.GT.AND P1, PT, R0, 0x10, PT ;  /* 0x000000100000780c */ /* 0x000fe20003f24270 */
[----:B------:R-:W-:Y:S01]  /*7be0*/  FMUL R39, R39, R154 ;  /* 0x0000009a27277220 */ /* 0x000fe20000400000 */
[----:B------:R-:W-:Y:S01]  /*7bf0*/  F2FP.BF16.F32.PACK_AB R30, RZ, R30 ;  /* 0x0000001eff1e723e */ /* 0x000fe200000010ff */
[----:B------:R-:W-:Y:S01]  /*7c00*/  @P5 STG.E.U16 desc[UR36][R4.64+0x10], R28 ;  /* 0x0000101c04005986 */ /* 0x000fe2000c101524 */
[C---:B------:R-:W-:Y:S01]  /*7c10*/  ISETP.GT.AND P4, PT, R3.reuse, RZ, P1 ;  /* 0x000000ff0300720c */ /* 0x040fe20000f84270 */
[-C--:B------:R-:W-:Y:S01]  /*7c20*/  FMUL R40, R40, R154.reuse ;  /* 0x0000009a28287220 */ /* 0x080fe20000400000 */
[----:B------:R-:W-:Y:S01]  /*7c30*/  F2FP.BF16.F32.PACK_AB R31, RZ, R31 ;  /* 0x0000001fff1f723e */ /* 0x000fe200000010ff */
[----:B------:R-:W-:Y:S01]  /*7c40*/  @P3 STG.E.U16 desc[UR36][R4.64+0x12], R29 ;  /* 0x0000121d04003986 */ /* 0x000fe2000c101524 */
[----:B------:R-:W-:Y:S01]  /*7c50*/  ISETP.GT.AND P3, PT, R3, 0x8, P0 ;  /* 0x000000080300780c */ /* 0x000fe20000764270 */
[----:B------:R-:W-:Y:S01]  /*7c60*/  FMUL R41, R41, R154 ;  /* 0x0000009a29297220 */ /* 0x000fe20000400000 */
[----:B------:R-:W-:Y:S01]  /*7c70*/  ISETP.GT.AND P0, PT, R0, 0x11, PT ;  /* 0x000000110000780c */ /* 0x000fe20003f04270 */
[----:B------:R-:W-:Y:S01]  /*7c80*/  @P2 STG.E.U16 desc[UR36][R6.64+0x10], R30 ;  /* 0x0000101e06002986 */ /* 0x000fe2000c101524 */
[----:B------:R-:W-:Y:S01]  /*7c90*/  F2FP.BF16.F32.PACK_AB R32, RZ, R32 ;  /* 0x00000020ff20723e */ /* 0x000fe200000010ff */
[-C--:B------:R-:W-:Y:S01]  /*7ca0*/  FMUL R42, R42, R154.reuse ;  /* 0x0000009a2a2a7220 */ /* 0x080fe20000400000 */
[----:B------:R-:W-:Y:S01]  /*7cb0*/  ISETP.GT.AND P5, PT, R3, RZ, P0 ;  /* 0x000000ff0300720c */ /* 0x000fe200007a4270 */
[-C--:B------:R-:W-:Y:S01]  /*7cc0*/  FMUL R43, R43, R154.reuse ;  /* 0x0000009a2b2b7220 */ /* 0x080fe20000400000 */
[----:B------:R-:W-:Y:S01]  /*7cd0*/  ISETP.GT.AND P2, PT, R3, 0x8, P1 ;  /* 0x000000080300780c */ /* 0x000fe20000f44270 */
[-C--:B------:R-:W-:Y:S01]  /*7ce0*/  FMUL R44, R44, R154.reuse ;  /* 0x0000009a2c2c7220 */ /* 0x080fe20000400000 */
[----:B------:R-:W-:Y:S01]  /*7cf0*/  ISETP.GT.AND P1, PT, R0, 0x18, PT ;  /* 0x000000180000780c */ /* 0x000fe20003f24270 */
[-C--:B------:R-:W-:Y:S01]  /*7d00*/  FMUL R45, R45, R154.reuse ;  /* 0x0000009a2d2d7220 */ /* 0x080fe20000400000 */
[----:B------:R-:W-:Y:S01]  /*7d10*/  F2FP.BF16.F32.PACK_AB R33, RZ, R33 ;  /* 0x00000021ff21723e */ /* 0x000fe200000010ff */
[----:B------:R-:W-:Y:S01]  /*7d20*/  @P3 STG.E.U16 desc[UR36][R6.64+0x12], R31 ;  /* 0x0000121f06003986 */ /* 0x000fe2000c101524 */
[C---:B------:R-:W-:Y:S01]  /*7d30*/  ISETP.GT.AND P3, PT, R3.reuse, 0x8, P0 ;  /* 0x000000080300780c */ /* 0x040fe20000764270 */
[-C--:B------:R-:W-:Y:S01]  /*7d40*/  FMUL R46, R46, R154.reuse ;  /* 0x0000009a2e2e7220 */ /* 0x080fe20000400000 */
[----:B------:R-:W-:Y:S01]  /*7d50*/  ISETP.GT.AND P0, PT, R0, 0x19, PT ;  /* 0x000000190000780c */ /* 0x000fe20003f04270 */
[----:B------:R-:W-:Y:S01]  /*7d60*/  @P4 STG.E.U16 desc[UR36][R4.64+0x20], R32 ;  /* 0x0000202004004986 */ /* 0x000fe2000c101524 */
[----:B------:R-:W-:Y:S01]  /*7d70*/  ISETP.GT.AND P4, PT, R3, RZ, P1 ;  /* 0x000000ff0300720c */ /* 0x000fe20000f84270 */
[----:B------:R-:W-:Y:S01]  /*7d80*/  FMUL R47, R47, R154 ;  /* 0x0000009a2f2f7220 */ /* 0x000fe20000400000 */
[----:B------:R-:W-:Y:S01]  /*7d90*/  F2FP.BF16.F32.PACK_AB R34, RZ, R34 ;  /* 0x00000022ff22723e */ /* 0x000fe200000010ff */
[----:B------:R-:W-:Y:S01]  /*7da0*/  @P5 STG.E.U16 desc[UR36][R4.64+0x22], R33 ;  /* 0x0000222104005986 */ /* 0x000fe2000c101524 */
[----:B------:R-:W-:Y:S01]  /*7db0*/  ISETP.GT.AND P5, PT, R3, RZ, P0 ;  /* 0x000000ff0300720c */ /* 0x000fe200007a4270 */
[----:B------:R-:W-:Y:S01]  /*7dc0*/  FMUL R48, R48, R154 ;  /* 0x0000009a30307220 */ /* 0x000fe20000400000 */
[----:B------:R-:W-:Y:S01]  /*7dd0*/  F2FP.BF16.F32.PACK_AB R35, RZ, R35 ;  /* 0x00000023ff23723e */ /* 0x000fe200000010ff */
[----:B------:R-:W-:Y:S01]  /*7de0*/  @P2 STG.E.U16 desc[UR36][R6.64+0x20], R34 ;  /* 0x0000202206002986 */ /* 0x000fe2000c101524 */
[----:B------:R-:W-:Y:S01]  /*7df0*/  F2FP.BF16.F32.PACK_AB R36, RZ, R36 ;  /* 0x00000024ff24723e */ /* 0x000fe200000010ff */
[-C--:B------:R-:W-:Y:S01]  /*7e00*/  FMUL R49, R49, R154.reuse ;  /* 0x0000009a31317220 */ /* 0x080fe20000400000 */
[C---:B------:R-:W-:Y:S01]  /*7e10*/  ISETP.GT.AND P2, PT, R3.reuse, 0x8, P1 ;  /* 0x000000080300780c */ /* 0x040fe20000f44270 */
[----:B------:R-:W-:Y:S01]  /*7e20*/  @P3 STG.E.U16 desc[UR36][R6.64+0x22], R35 ;  /* 0x0000222306003986 */ /* 0x000fe2000c101524 */
[----:B------:R-:W-:Y:S01]  /*7e30*/  ISETP.GT.AND P1, PT, R0, 0x20, PT ;  /* 0x000000200000780c */ /* 0x000fe20003f24270 */
[-C--:B------:R-:W-:Y:S01]  /*7e40*/  FMUL R50, R50, R154.reuse ;  /* 0x0000009a32327220 */ /* 0x080fe20000400000 */
[----:B------:R-:W-:Y:S01]  /*7e50*/  F2FP.BF16.F32.PACK_AB R37, RZ, R37 ;  /* 0x00000025ff25723e */ /* 0x000fe200000010ff */
[----:B------:R-:W-:Y:S01]  /*7e60*/  @P4 STG.E.U16 desc[UR36][R4.64+0x30], R36 ;  /* 0x0000302404004986 */ /* 0x000fe2000c101524 */
[----:B------:R-:W-:Y:S01]  /*7e70*/  ISETP.GT.AND P3, PT, R3, 0x8, P0 ;  /* 0x000000080300780c */ /* 0x000fe20000764270 */
[-C--:B------:R-:W-:Y:S01]  /*7e80*/  FMUL R51, R51, R154.reuse ;  /* 0x0000009a33337220 */ /* 0x080fe20000400000 */
[----:B------:R-:W-:Y:S01]  /*7e90*/  ISETP.GT.AND P0, PT, R0, 0x21, PT ;  /* 0x000000210000780c */ /* 0x000fe20003f04270 */
[----:B------:R-:W-:Y:S01]  /*7ea0*/  @P5 STG.E.U16 desc[UR36][R4.64+0x32], R37 ;  /* 0x0000322504005986 */ /* 0x000fe2000c101524 */
[----:B------:R-:W-:Y:S01]  /*7eb0*/  ISETP.GT.AND P4, PT, R3, RZ, P1 ;  /* 0x000000ff0300720c */ /* 0x000fe20000f84270 */
[----:B------:R-:W-:Y:S01]  /*7ec0*/  FMUL R52, R52, R154 ;  /* 0x0000009a34347220 */ /* 0x000fe20000400000 */
[----:B------:R-:W-:Y:S01]  /*7ed0*/  F2FP.BF16.F32.PACK_AB R38, RZ, R38 ;  /* 0x00000026ff26723e */ /* 0x000fe200000010ff */
[-C--:B------:R-:W-:Y:S01]  /*7ee0*/  FMUL R53, R53, R154.reuse ;  /* 0x0000009a35357220 */ /* 0x080fe20000400000 */
        /* <DEDUP_REMOVED lines=325> */
[----:B------:R-:W-:Y:S01]  /*9340*/  FMUL R151, R151, R154 ;  /* 0x0000009a97977220 */ /* 0x000fe20000400000 */
[----:B------:R-:W-:Y:S01]  /*9350*/  ISETP.GT.AND P2, PT, R3, 0x8, P1 ;  /* 0x000000080300780c */ /* 0x000fe20000f44270 */
[----:B------:R-:W-:Y:S01]  /*9360*/  @P3 STG.E.U16 desc[UR36][R6.64+0x132], R103 ;  /* 0x0001326706003986 */ /* 0x000fe2000c101524 */
[----:B------:R-:W-:-:S02]  /*9370*/  ISETP.GT.AND P1, PT, R0, 0xa8, PT ;  /* 0x000000a80000780c */ /* 0x000fc40003f24270 */
[----:B------:R-:W-:Y:S01]  /*9380*/  F2FP.BF16.F32.PACK_AB R105, RZ, R105 ;  /* 0x00000069ff69723e */ /* 0x000fe200000010ff */
[----:B------:R-:W-:Y:S01]  /*9390*/  @P4 STG.E.U16 desc[UR36][R4.64+0x140], R104 ;  /* 0x0001406804004986 */ /* 0x000fe2000c101524 */
[C---:B------:R-:W-:Y:S02]  /*93a0*/  ISETP.GT.AND P3, PT, R3.reuse, 0x8, P0 ;  /* 0x000000080300780c */ /* 0x040fe40000764270 */
[----:B------:R-:W-:Y:S01]  /*93b0*/  ISETP.GT.AND P0, PT, R0, 0xa9, PT ;  /* 0x000000a90000780c */ /* 0x000fe20003f04270 */
[----:B------:R-:W-:Y:S01]  /*93c0*/  @P5 STG.E.U16 desc[UR36][R4.64+0x142], R105 ;  /* 0x0001426904005986 */ /* 0x000fe2000c101524 */
[C---:B------:R-:W-:Y:S02]  /*93d0*/  ISETP.GT.AND P4, PT, R3.reuse, RZ, P1 ;  /* 0x000000ff0300720c */ /* 0x040fe40000f84270 */
[----:B------:R-:W-:Y:S02]  /*93e0*/  F2FP.BF16.F32.PACK_AB R106, RZ, R106 ;  /* 0x0000006aff6a723e */ /* 0x000fe400000010ff */
[----:B------:R-:W-:-:S02]  /*93f0*/  ISETP.GT.AND P5, PT, R3, RZ, P0 ;  /* 0x000000ff0300720c */ /* 0x000fc400007a4270 */
[----:B------:R-:W-:Y:S01]  /*9400*/  F2FP.BF16.F32.PACK_AB R107, RZ, R107 ;  /* 0x0000006bff6b723e */ /* 0x000fe200000010ff */
[----:B------:R-:W-:Y:S01]  /*9410*/  @P2 STG.E.U16 desc[UR36][R6.64+0x140], R106 ;  /* 0x0001406a06002986 */ /* 0x000fe2000c101524 */
[----:B------:R-:W-:Y:S02]  /*9420*/  F2FP.BF16.F32.PACK_AB R108, RZ, R108 ;  /* 0x0000006cff6c723e */ /* 0x000fe400000010ff */
[C---:B------:R-:W-:Y:S01]  /*9430*/  ISETP.GT.AND P2, PT, R3.reuse, 0x8, P1 ;  /* 0x000000080300780c */ /* 0x040fe20000f44270 */
[----:B------:R-:W-:Y:S01]  /*9440*/  @P3 STG.E.U16 desc[UR36][R6.64+0x142], R107 ;  /* 0x0001426b06003986 */ /* 0x000fe2000c101524 */
[----:B------:R-:W-:Y:S02]  /*9450*/  ISETP.GT.AND P1, PT, R0, 0xb0, PT ;  /* 0x000000b00000780c */ /* 0x000fe40003f24270 */
[----:B------:R-:W-:Y:S01]  /*9460*/  F2FP.BF16.F32.PACK_AB R109, RZ, R109 ;  /* 0x0000006dff6d723e */ /* 0x000fe200000010ff */
[----:B------:R-:W-:Y:S01]  /*9470*/  @P4 STG.E.U16 desc[UR36][R4.64+0x150], R108 ;  /* 0x0001506c04004986 */ /* 0x000fe2000c101524 */
[----:B------:R-:W-:-:S02]  /*9480*/  ISETP.GT.AND P3, PT, R3, 0x8, P0 ;  /* 0x000000080300780c */ /* 0x000fc40000764270 */
[----:B------:R-:W-:Y:S01]  /*9490*/  ISETP.GT.AND P0, PT, R0, 0xb1, PT ;  /* 0x000000b10000780c */ /* 0x000fe20003f04270 */
[----:B------:R-:W-:Y:S01]  /*94a0*/  @P5 STG.E.U16 desc[UR36][R4.64+0x152], R109 ;  /* 0x0001526d04005986 */ /* 0x000fe2000c101524 */
[C---:B------:R-:W-:Y:S02]  /*94b0*/  ISETP.GT.AND P4, PT, R3.reuse, RZ, P1 ;  /* 0x000000ff0300720c */ /* 0x040fe40000f84270 */
[----:B------:R-:W-:Y:S02]  /*94c0*/  F2FP.BF16.F32.PACK_AB R110, RZ, R110 ;  /* 0x0000006eff6e723e */ /* 0x000fe400000010ff */
[----:B------:R-:W-:Y:S02]  /*94d0*/  ISETP.GT.AND P5, PT, R3, RZ, P0 ;  /* 0x000000ff0300720c */ /* 0x000fe400007a4270 */
[----:B------:R-:W-:Y:S01]  /*94e0*/  F2FP.BF16.F32.PACK_AB R111, RZ, R111 ;  /* 0x0000006fff6f723e */ /* 0x000fe200000010ff */
[----:B------:R-:W-:Y:S01]  /*94f0*/  @P2 STG.E.U16 desc[UR36][R6.64+0x150], R110 ;  /* 0x0001506e06002986 */ /* 0x000fe2000c101524 */
[----:B------:R-:W-:-:S02]  /*9500*/  F2FP.BF16.F32.PACK_AB R112, RZ, R112 ;  /* 0x00000070ff70723e */ /* 0x000fc400000010ff */
[C---:B------:R-:W-:Y:S01]  /*9510*/  ISETP.GT.AND P2, PT, R3.reuse, 0x8, P1 ;  /* 0x000000080300780c */ /* 0x040fe20000f44270 */
[----:B------:R-:W-:Y:S01]  /*9520*/  @P3 STG.E.U16 desc[UR36][R6.64+0x152], R111 ;  /* 0x0001526f06003986 */ /* 0x000fe2000c101524 */
[C---:B------:R-:W-:Y:S02]  /*9530*/  ISETP.GT.AND P1, PT, R0.reuse, 0xb8, PT ;  /* 0x000000b80000780c */ /* 0x040fe40003f24270 */
[----:B------:R-:W-:Y:S01]  /*9540*/  F2FP.BF16.F32.PACK_AB R113, RZ, R113 ;  /* 0x00000071ff71723e */ /* 0x000fe200000010ff */
[----:B------:R-:W-:Y:S01]  /*9550*/  @P4 STG.E.U16 desc[UR36][R4.64+0x160], R112 ;  /* 0x0001607004004986 */ /* 0x000fe2000c101524 */
[C---:B------:R-:W-:Y:S02]  /*9560*/  ISETP.GT.AND P3, PT, R3.reuse, 0x8, P0 ;  /* 0x000000080300780c */ /* 0x040fe40000764270 */
[----:B------:R-:W-:Y:S01]  /*9570*/  ISETP.GT.AND P0, PT, R0, 0xb9, PT ;  /* 0x000000b90000780c */ /* 0x000fe20003f04270 */
[----:B------:R-:W-:Y:S01]  /*9580*/  @P5 STG.E.U16 desc[UR36][R4.64+0x162], R113 ;  /* 0x0001627104005986 */ /* 0x000fe2000c101524 */
[----:B------:R-:W-:-:S02]  /*9590*/  ISETP.GT.AND P4, PT, R3, RZ, P1 ;  /* 0x000000ff0300720c */ /* 0x000fc40000f84270 */
[----:B------:R-:W-:Y:S02]  /*95a0*/  F2FP.BF16.F32.PACK_AB R114, RZ, R114 ;  /* 0x00000072ff72723e */ /* 0x000fe400000010ff */
[C---:B------:R-:W-:Y:S02]  /*95b0*/  ISETP.GT.AND P5, PT, R3.reuse, RZ, P0 ;  /* 0x000000ff0300720c */ /* 0x040fe400007a4270 */
[----:B------:R-:W-:Y:S01]  /*95c0*/  F2FP.BF16.F32.PACK_AB R115, RZ, R115 ;  /* 0x00000073ff73723e */ /* 0x000fe200000010ff */
[----:B------:R-:W-:Y:S01]  /*95d0*/  @P2 STG.E.U16 desc[UR36][R6.64+0x160], R114 ;  /* 0x0001607206002986 */ /* 0x000fe2000c101524 */
[----:B------:R-:W-:Y:S02]  /*95e0*/  F2FP.BF16.F32.PACK_AB R116, RZ, R116 ;  /* 0x00000074ff74723e */ /* 0x000fe400000010ff */
        /* <DEDUP_REMOVED lines=65> */
[----:B------:R-:W-:Y:S02]  /*9a00*/  ISETP.GT.AND P5, PT, R3, RZ, P0 ;  /* 0x000000ff0300720c */ /* 0x000fe400007a4270 */
[----:B------:R-:W-:Y:S02]  /*9a10*/  F2FP.BF16.F32.PACK_AB R134, RZ, R134 ;  /* 0x00000086ff86723e */ /* 0x000fe400000010ff */
[----:B------:R-:W-:Y:S02]  /*9a20*/  F2FP.BF16.F32.PACK_AB R135, RZ, R135 ;  /* 0x00000087ff87723e */ /* 0x000fe400000010ff */
[----:B------:R-:W-:Y:S01]  /*9a30*/  F2FP.BF16.F32.PACK_AB R136, RZ, R136 ;  /* 0x00000088ff88723e */ /* 0x000fe200000010ff */
[----:B------:R-:W-:Y:S01]  /*9a40*/  @P2 STG.E.U16 desc[UR36][R6.64+0x1b0], R134 ;  /* 0x0001b08606002986 */ /* 0x000fe2000c101524 */
[----:B------:R-:W-:-:S02]  /*9a50*/  F2FP.BF16.F32.PACK_AB R137, RZ, R137 ;  /* 0x00000089ff89723e */ /* 0x000fc400000010ff */
[C---:B------:R-:W-:Y:S01]  /*9a60*/  ISETP.GT.AND P1, PT, R3.reuse, 0x8, P1 ;  /* 0x000000080300780c */ /* 0x040fe20000f24270 */
[----:B------:R-:W-:Y:S01]  /*9a70*/  @P3 STG.E.U16 desc[UR36][R6.64+0x1b2], R135 ;  /* 0x0001b28706003986 */ /* 0x000fe2000c101524 */
[C---:B------:R-:W-:Y:S02]  /*9a80*/  ISETP.GT.AND P2, PT, R3.reuse, 0x8, P0 ;  /* 0x000000080300780c */ /* 0x040fe40000744270 */
[C---:B------:R-:W-:Y:S01]  /*9a90*/  ISETP.GT.AND P0, PT, R0.reuse, 0xe9, PT ;  /* 0x000000e90000780c */ /* 0x040fe20003f04270 */
[----:B------:R-:W-:Y:S01]  /*9aa0*/  @P4 STG.E.U16 desc[UR36][R4.64+0x1c0], R136 ;  /* 0x0001c08804004986 */ /* 0x000fe2000c101524 */
[----:B------:R-:W-:Y:S02]  /*9ab0*/  ISETP.GT.AND P4, PT, R0, 0xe8, PT ;  /* 0x000000e80000780c */ /* 0x000fe40003f84270 */
[----:B------:R-:W-:Y:S01]  /*9ac0*/  F2FP.BF16.F32.PACK_AB R138, RZ, R138 ;  /* 0x0000008aff8a723e */ /* 0x000fe200000010ff */
[----:B------:R-:W-:Y:S01]  /*9ad0*/  @P5 STG.E.U16 desc[UR36][R4.64+0x1c2], R137 ;  /* 0x0001c28904005986 */ /* 0x000fe2000c101524 */
[----:B------:R-:W-:-:S02]  /*9ae0*/  ISETP.GT.AND P5, PT, R3, RZ, P4 ;  /* 0x000000ff0300720c */ /* 0x000fc400027a4270 */
[----:B------:R-:W-:Y:S01]  /*9af0*/  F2FP.BF16.F32.PACK_AB R139, RZ, R139 ;  /* 0x0000008bff8b723e */ /* 0x000fe200000010ff */
[----:B------:R-:W-:Y:S01]  /*9b00*/  @P1 STG.E.U16 desc[UR36][R6.64+0x1c0], R138 ;  /* 0x0001c08a06001986 */ /* 0x000fe2000c101524 */
[----:B------:R-:W-:Y:S02]  /*9b10*/  F2FP.BF16.F32.PACK_AB R140, RZ, R140 ;  /* 0x0000008cff8c723e */ /* 0x000fe400000010ff */
[C---:B------:R-:W-:Y:S01]  /*9b20*/  ISETP.GT.AND P3, PT, R3.reuse, RZ, P0 ;  /* 0x000000ff0300720c */ /* 0x040fe20000764270 */
[----:B------:R-:W-:Y:S01]  /*9b30*/  @P2 STG.E.U16 desc[UR36][R6.64+0x1c2], R139 ;  /* 0x0001c28b06002986 */ /* 0x000fe2000c101524 */
[C---:B------:R-:W-:Y:S02]  /*9b40*/  ISETP.GT.AND P4, PT, R3.reuse, 0x8, P4 ;  /* 0x000000080300780c */ /* 0x040fe40002784270 */
[----:B------:R-:W-:Y:S02]  /*9b50*/  F2FP.BF16.F32.PACK_AB R141, RZ, R141 ;  /* 0x0000008dff8d723e */ /* 0x000fe400000010ff */
[----:B------:R-:W-:Y:S01]  /*9b60*/  F2FP.BF16.F32.PACK_AB R142, RZ, R142 ;  /* 0x0000008eff8e723e */ /* 0x000fe200000010ff */
[----:B------:R-:W-:Y:S01]  /*9b70*/  @P5 STG.E.U16 desc[UR36][R4.64+0x1d0], R140 ;  /* 0x0001d08c04005986 */ /* 0x000fe2000c101524 */
[----:B------:R-:W-:-:S02]  /*9b80*/  ISETP.GT.AND P5, PT, R3, 0x8, P0 ;  /* 0x000000080300780c */ /* 0x000fc400007a4270 */
[----:B------:R-:W-:Y:S02]  /*9b90*/  F2FP.BF16.F32.PACK_AB R143, RZ, R143 ;  /* 0x0000008fff8f723e */ /* 0x000fe400000010ff */
[C---:B------:R-:W-:Y:S01]  /*9ba0*/  ISETP.GT.AND P0, PT, R0.reuse, 0xf1, PT ;  /* 0x000000f10000780c */ /* 0x040fe20003f04270 */
[----:B------:R-:W-:Y:S01]  /*9bb0*/  @P3 STG.E.U16 desc[UR36][R4.64+0x1d2], R141 ;  /* 0x0001d28d04003986 */ /* 0x000fe2000c101524 */
[----:B------:R-:W-:Y:S02]  /*9bc0*/  ISETP.GT.AND P3, PT, R0, 0xf0, PT ;  /* 0x000000f00000780c */ /* 0x000fe40003f64270 */
[----:B------:R-:W-:Y:S01]  /*9bd0*/  F2FP.BF16.F32.PACK_AB R144, RZ, R144 ;  /* 0x00000090ff90723e */ /* 0x000fe200000010ff */
[----:B------:R-:W-:Y:S01]  /*9be0*/  @P4 STG.E.U16 desc[UR36][R6.64+0x1d0], R142 ;  /* 0x0001d08e06004986 */ /* 0x000fe2000c101524 */
[C---:B------:R-:W-:Y:S02]  /*9bf0*/  ISETP.GT.AND P4, PT, R3.reuse, RZ, P3 ;  /* 0x000000ff0300720c */ /* 0x040fe40001f84270 */
[C---:B------:R-:W-:Y:S01]  /*9c00*/  ISETP.GT.AND P3, PT, R3.reuse, 0x8, P3 ;  /* 0x000000080300780c */ /* 0x040fe20001f64270 */
[----:B------:R-:W-:Y:S01]  /*9c10*/  @P5 STG.E.U16 desc[UR36][R6.64+0x1d2], R143 ;  /* 0x0001d28f06005986 */ /* 0x000fe2000c101524 */
[----:B------:R-:W-:-:S02]  /*9c20*/  ISETP.GT.AND P5, PT, R3, RZ, P0 ;  /* 0x000000ff0300720c */ /* 0x000fc400007a4270 */
[----:B------:R-:W-:Y:S02]  /*9c30*/  F2FP.BF16.F32.PACK_AB R145, RZ, R145 ;  /* 0x00000091ff91723e */ /* 0x000fe400000010ff */
[C---:B------:R-:W-:Y:S02]  /*9c40*/  ISETP.GT.AND P0, PT, R3.reuse, 0x8, P0 ;  /* 0x000000080300780c */ /* 0x040fe40000704270 */
[C---:B------:R-:W-:Y:S02]  /*9c50*/  ISETP.GT.AND P1, PT, R0.reuse, 0xf9, PT ;  /* 0x000000f90000780c */ /* 0x040fe40003f24270 */
[----:B------:R-:W-:Y:S01]  /*9c60*/  ISETP.GT.AND P2, PT, R0, 0xf8, PT ;  /* 0x000000f80000780c */ /* 0x000fe20003f44270 */
[----:B------:R-:W-:Y:S01]  /*9c70*/  @P4 STG.E.U16 desc[UR36][R4.64+0x1e0], R144 ;  /* 0x0001e09004004986 */ /* 0x000fe2000c101524 */
[C---:B------:R-:W-:Y:S01]  /*9c80*/  ISETP.GT.AND P4, PT, R3.reuse, RZ, P1 ;  /* 0x000000ff0300720c */ /* 0x040fe20000f84270 */
[----:B------:R-:W-:Y:S01]  /*9c90*/  @P3 IMAD.MOV.U32 R2, RZ, RZ, R6 ;  /* 0x000000ffff023224 */ /* 0x000fe200078e0006 */
[C---:B------:R-:W-:Y:S01]  /*9ca0*/  ISETP.GT.AND P1, PT, R3.reuse, 0x8, P1 ;  /* 0x000000080300780c */ /* 0x040fe20000f24270 */
[----:B------:R-:W-:Y:S01]  /*9cb0*/  @P5 STG.E.U16 desc[UR36][R4.64+0x1e2], R145 ;  /* 0x0001e29104005986 */ /* 0x000fe2000c101524 */
[----:B------:R-:W-:-:S02]  /*9cc0*/  ISETP.GT.AND P5, PT, R3, RZ, P2 ;  /* 0x000000ff0300720c */ /* 0x000fc400017a4270 */
[----:B------:R-:W-:Y:S01]  /*9cd0*/  ISETP.GT.AND P2, PT, R3, 0x8, P2 ;  /* 0x000000080300780c */ /* 0x000fe20001744270 */
[----:B------:R-:W-:Y:S01]  /*9ce0*/  @P3 IMAD.MOV.U32 R3, RZ, RZ, R7 ;  /* 0x000000ffff033224 */ /* 0x000fe200078e0007 */
[----:B------:R-:W-:Y:S02]  /*9cf0*/  F2FP.BF16.F32.PACK_AB R146, RZ, R146 ;  /* 0x00000092ff92723e */ /* 0x000fe400000010ff */
[----:B------:R-:W-:Y:S02]  /*9d00*/  F2FP.BF16.F32.PACK_AB R147, RZ, R147 ;  /* 0x00000093ff93723e */ /* 0x000fe400000010ff */
[----:B------:R-:W-:Y:S01]  /*9d10*/  F2FP.BF16.F32.PACK_AB R148, RZ, R148 ;  /* 0x00000094ff94723e */ /* 0x000fe200000010ff */
[----:B------:R0:W-:Y:S01]  /*9d20*/  @P3 STG.E.U16 desc[UR36][R2.64+0x1e0], R146 ;  /* 0x0001e09202003986 */ /* 0x0001e2000c101524 */
[----:B------:R-:W-:Y:S02]  /*9d30*/  F2FP.BF16.F32.PACK_AB R149, RZ, R149 ;  /* 0x00000095ff95723e */ /* 0x000fe400000010ff */
[----:B------:R-:W-:-:S02]  /*9d40*/  F2FP.BF16.F32.PACK_AB R150, RZ, R150 ;  /* 0x00000096ff96723e */ /* 0x000fc400000010ff */
[----:B------:R-:W-:Y:S01]  /*9d50*/  F2FP.BF16.F32.PACK_AB R151, RZ, R151 ;  /* 0x00000097ff97723e */ /* 0x000fe200000010ff */
[----:B0-----:R-:W-:Y:S02]  /*9d60*/  @P0 IMAD.MOV.U32 R2, RZ, RZ, R6 ;  /* 0x000000ffff020224 */ /* 0x001fe400078e0006 */
[----:B------:R-:W-:-:S05]  /*9d70*/  @P0 IMAD.MOV.U32 R3, RZ, RZ, R7 ;  /* 0x000000ffff030224 */ /* 0x000fca00078e0007 */
[----:B------:R0:W-:Y:S02]  /*9d80*/  @P0 STG.E.U16 desc[UR36][R2.64+0x1e2], R147 ;  /* 0x0001e29302000986 */ /* 0x0001e4000c101524 */
[----:B0-----:R-:W-:Y:S02]  /*9d90*/  @P5 IMAD.MOV.U32 R2, RZ, RZ, R4 ;  /* 0x000000ffff025224 */ /* 0x001fe400078e0004 */
[----:B------:R-:W-:-:S05]  /*9da0*/  @P5 IMAD.MOV.U32 R3, RZ, RZ, R5 ;  /* 0x000000ffff035224 */ /* 0x000fca00078e0005 */
[----:B------:R0:W-:Y:S04]  /*9db0*/  @P5 STG.E.U16 desc[UR36][R2.64+0x1f0], R148 ;  /* 0x0001f09402005986 */ /* 0x0001e8000c101524 */
[----:B------:R1:W-:Y:S01]  /*9dc0*/  @P4 STG.E.U16 desc[UR36][R4.64+0x1f2], R149 ;  /* 0x0001f29504004986 */ /* 0x0003e2000c101524 */
[----:B0-----:R-:W-:Y:S02]  /*9dd0*/  @P2 IMAD.MOV.U32 R2, RZ, RZ, R6 ;  /* 0x000000ffff022224 */ /* 0x001fe400078e0006 */
[----:B------:R-:W-:-:S05]  /*9de0*/  @P2 IMAD.MOV.U32 R3, RZ, RZ, R7 ;  /* 0x000000ffff032224 */ /* 0x000fca00078e0007 */
[----:B------:R1:W-:Y:S04]  /*9df0*/  @P2 STG.E.U16 desc[UR36][R2.64+0x1f0], R150 ;  /* 0x0001f09602002986 */ /* 0x0003e8000c101524 */
[----:B------:R1:W-:Y:S02]  /*9e00*/  @P1 STG.E.U16 desc[UR36][R6.64+0x1f2], R151 ;  /* 0x0001f29706001986 */ /* 0x0003e4000c101524 */
.L_x_291:
[----:B------:R-:W-:Y:S05]  /*9e10*/  BSYNC B0 ;  /* 0x0000000000007941 */ /* 0x000fea0003800000 */
.L_x_37:
[----:B01----:R-:W2:Y:S01]  /*9e20*/  LDL.64 R2, [R1] ;  /* 0x0000000001027983 */ /* 0x003ea20000100a00 */
[----:B------:R-:W-:Y:S01]  /*9e30*/  ULDC.64 UR4, c[0x0][0x650] ;  /* 0x0001940000047ab9 */ /* 0x000fe20000000a00 */
[----:B------:R0:W-:Y:S01]  /*9e40*/  SYNCS.ARRIVE.TRANS64.A1T0 RZ, [R162+UR45], RZ ;  /* 0x000000ffa2ff79a7 */ /* 0x0001e2000810002d */
[----:B------:R-:W-:Y:S01]  /*9e50*/  PRMT R0, RZ, 0x7610, R0 ;  /* 0x00007610ff007816 */ /* 0x000fe20000000000 */
[----:B-----5:R-:W-:Y:S02]  /*9e60*/  IMAD.MOV.U32 R19, RZ, RZ, -0x1 ;  /* 0xffffffffff137424 */ /* 0x020fe400078e00ff */
[----:B------:R-:W-:Y:S01]  /*9e70*/  IMAD.MOV.U32 R22, RZ, RZ, -0x1 ;  /* 0xffffffffff167424 */ /* 0x000fe200078e00ff */
[----:B--2---:R-:W-:-:S04]  /*9e80*/  LEA R18, P0, R2, R18, 0x1 ;  /* 0x0000001202127211 */ /* 0x004fc800078008ff */
[----:B------:R-:W-:Y:S01]  /*9e90*/  LEA.HI.X R17, R2, R17, R23, 0x1, P0 ;  /* 0x0000001102117211 */ /* 0x000fe200000f0c17 */
[----:B------:R-:W-:Y:S01]  /*9ea0*/  IMAD.MOV.U32 R2, RZ, RZ, -0x1 ;  /* 0xffffffffff027424 */ /* 0x000fe200078e00ff */
[----:B------:R-:W-:-:S04]  /*9eb0*/  ISETP.GE.U32.AND P0, PT, R18, UR4, PT ;  /* 0x0000000412007c0c */ /* 0x000fc8000bf06070 */
[----:B------:R-:W-:-:S13]  /*9ec0*/  ISETP.GE.U32.AND.EX P0, PT, R17, UR5, PT, P0 ;  /* 0x0000000511007c0c */ /* 0x000fda000bf06100 */
[----:B0-----:R-:W-:Y:S05]  /*9ed0*/  @P0 BRA `(.L_x_292) ;  /* 0x0000000400700947 */ /* 0x001fea0003800000 */
[----:B------:R-:W0:Y:S01]  /*9ee0*/  S2R R10, SR_CTAID.X ;  /* 0x00000000000a7919 */ /* 0x000e220000002500 */
[----:B------:R-:W1:Y:S01]  /*9ef0*/  LDC.64 R8, c[0x0][0x628] ;  /* 0x00018a00ff087b82 */ /* 0x000e620000000a00 */
[----:B------:R-:W-:Y:S01]  /*9f00*/  ULDC UR4, c[0x0][0x150] ;  /* 0x0000540000047ab9 */ /* 0x000fe20000000800 */
[----:B---34-:R-:W-:Y:S01]  /*9f10*/  IMAD.MOV.U32 R6, RZ, RZ, R18 ;  /* 0x000000ffff067224 */ /* 0x018fe200078e0012 */
[----:B------:R-:W2:Y:S01]  /*9f20*/  S2R R20, SR_CTAID.Y ;  /* 0x0000000000147919 */ /* 0x000ea20000002600 */
[----:B------:R-:W-:-:S04]  /*9f30*/  IMAD.MOV.U32 R7, RZ, RZ, R17 ;  /* 0x000000ffff077224 */ /* 0x000fc800078e0011 */
[----:B------:R-:W3:Y:S08]  /*9f40*/  LDC R15, c[0x0][0x144] ;  /* 0x00005100ff0f7b82 */ /* 0x000ef00000000800 */
[----:B------:R-:W4:Y:S08]  /*9f50*/  LDC R0, c[0x0][0x630] ;  /* 0x00018c00ff007b82 */ /* 0x000f300000000800 */
[----:B------:R-:W2:Y:S01]  /*9f60*/  LDC.64 R12, c[0x0][0x620] ;  /* 0x00018800ff0c7b82 */ /* 0x000ea20000000a00 */
[----:B-1----:R-:W-:-:S04]  /*9f70*/  ISETP.NE.U32.AND P0, PT, R8, RZ, PT ;  /* 0x000000ff0800720c */ /* 0x002fc80003f05070 */
[----:B------:R-:W-:Y:S02]  /*9f80*/  ISETP.NE.AND.EX P0, PT, R9, RZ, PT, P0 ;  /* 0x000000ff0900720c */ /* 0x000fe40003f05300 */
[----:B0-----:R-:W-:-:S05]  /*9f90*/  I2FP.F32.U32 R2, R10 ;  /* 0x0000000a00027245 */ /* 0x001fca0000201000 */
[----:B------:R-:W-:-:S04]  /*9fa0*/  FMUL R2, R2, UR4 ;  /* 0x0000000402027c20 */ /* 0x000fc80008400000 */
[----:B------:R0:W1:Y:S02]  /*9fb0*/  F2I.U32.TRUNC.NTZ R14, R2 ;  /* 0x00000002000e7305 */ /* 0x000064000020f000 */
[----:B---34-:R-:W-:Y:S05]  /*9fc0*/  @!P0 BRA `(.L_x_293) ;  /* 0x0000000000288947 */ /* 0x018fea0003800000 */
[----:B------:R-:W3:Y:S02]  /*9fd0*/  LDC R3, c[0x0][0x634] ;  /* 0x00018d00ff037b82 */ /* 0x000ee40000000800 */
[----:B---3--:R-:W-:-:S05]  /*9fe0*/  IADD3 R7, P0, R18, R3, RZ ;  /* 0x0000000312077210 */ /* 0x008fca0007f1e0ff */
[----:B------:R-:W-:-:S04]  /*9ff0*/  IMAD.X R11, RZ, RZ, R17, P0 ;  /* 0x000000ffff0b7224 */ /* 0x000fc800000e0611 */
[----:B0-----:R-:W-:-:S04]  /*a000*/  IMAD.WIDE.U32 R2, R11, R8, RZ ;  /* 0x000000080b027225 */ /* 0x001fc800078e00ff */
[----:B------:R-:W-:-:S04]  /*a010*/  IMAD.WIDE.U32 R4, P0, R7, R9, R2 ;  /* 0x0000000907047225 */ /* 0x000fc80007800002 */
[----:B------:R-:W-:-:S04]  /*a020*/  IMAD.WIDE.U32 R2, R7, R8, RZ ;  /* 0x0000000807027225 */ /* 0x000fc800078e00ff */
[----:B------:R-:W-:Y:S01]  /*a030*/  IMAD.X R7, RZ, RZ, RZ, P0 ;  /* 0x000000ffff077224 */ /* 0x000fe200000e06ff */
[----:B------:R-:W-:Y:S01]  /*a040*/  IADD3 RZ, P0, R3, R4, RZ ;  /* 0x0000000403ff7210 */ /* 0x000fe20007f1e0ff */
[----:B------:R-:W-:-:S04]  /*a050*/  IMAD.MOV.U32 R6, RZ, RZ, R5 ;  /* 0x000000ffff067224 */ /* 0x000fc800078e0005 */
[----:B------:R-:W-:-:S08]  /*a060*/  IMAD.WIDE.U32.X R6, R11, R9, R6, P0 ;  /* 0x000000090b067225 */ /* 0x000fd000000e0406 */
.L_x_293:
[----:B------:R-:W3:Y:S01]  /*a070*/  LDC.64 R26, c[0x0][0x640] ;  /* 0x00019000ff1a7b82 */ /* 0x000ee20000000a00 */
[-C--:B------:R-:W-:Y:S01]  /*a080*/  SHF.R.U64 R11, R6, R0.reuse, R7 ;  /* 0x00000000060b7219 */ /* 0x080fe20000001207 */
[----:B------:R-:W-:Y:S01]  /*a090*/  IMAD.MOV.U32 R19, RZ, RZ, R17 ;  /* 0x000000ffff137224 */ /* 0x000fe200078e0011 */
[----:B------:R-:W-:Y:S01]  /*a0a0*/  SHF.R.U32.HI R0, RZ, R0, R7 ;  /* 0x00000000ff007219 */ /* 0x000fe20000011607 */
[----:B-1----:R-:W-:Y:S01]  /*a0b0*/  IMAD.MOV R14, RZ, RZ, -R14 ;  /* 0x000000ffff0e7224 */ /* 0x002fe200078e0a0e */
[----:B------:R-:W-:Y:S01]  /*a0c0*/  IADD3 R5, P0, RZ, -R11, RZ ;  /* 0x8000000bff057210 */ /* 0x000fe20007f1e0ff */
[----:B------:R-:W-:Y:S01]  /*a0d0*/  ULDC UR4, c[0x0][0x154] ;  /* 0x0000550000047ab9 */ /* 0x000fe20000000800 */
[----:B------:R-:W-:Y:S01]  /*a0e0*/  IMAD.MOV.U32 R7, RZ, RZ, 0x1 ;  /* 0x00000001ff077424 */ /* 0x000fe200078e00ff */
[----:B------:R-:W1:Y:S01]  /*a0f0*/  LDC R4, c[0x0][0x618] ;  /* 0x00018600ff047b82 */ /* 0x000e620000000800 */
[----:B------:R-:W-:Y:S02]  /*a100*/  IMAD R22, R15, R14, R10 ;  /* 0x0000000e0f167224 */ /* 0x000fe400078e020a */
[----:B------:R-:W-:-:S04]  /*a110*/  IMAD.X R3, RZ, RZ, ~R0, P0 ;  /* 0x000000ffff037224 */ /* 0x000fc800000e0e00 */
[-C--:B--2---:R-:W-:Y:S01]  /*a120*/  IMAD R0, R3, R12.reuse, RZ ;  /* 0x0000000c03007224 */ /* 0x084fe200078e02ff */
[----:B------:R-:W2:Y:S01]  /*a130*/  LDC R6, c[0x0][0x608] ;  /* 0x00018200ff067b82 */ /* 0x000ea20000000800 */
[----:B0-----:R-:W-:-:S04]  /*a140*/  IMAD.WIDE.U32 R2, R5, R12, R18 ;  /* 0x0000000c05027225 */ /* 0x001fc800078e0012 */
[----:B------:R-:W-:Y:S01]  /*a150*/  IMAD R5, R5, R13, R0 ;  /* 0x0000000d05057224 */ /* 0x000fe200078e0200 */
[----:B------:R-:W-:Y:S02]  /*a160*/  I2FP.F32.U32 R0, R20 ;  /* 0x0000001400007245 */ /* 0x000fe40000201000 */
[----:B------:R-:W0:Y:S01]  /*a170*/  LDC R24, c[0x0][0x658] ;  /* 0x00019600ff187b82 */ /* 0x000e220000000800 */
[----:B------:R-:W-:Y:S01]  /*a180*/  IMAD.IADD R3, R3, 0x1, R5 ;  /* 0x0000000103037824 */ /* 0x000fe200078e0205 */
[----:B---3--:R-:W-:Y:S01]  /*a190*/  ISETP.NE.U32.AND P0, PT, R26, RZ, PT ;  /* 0x000000ff1a00720c */ /* 0x008fe20003f05070 */
[----:B------:R-:W-:Y:S01]  /*a1a0*/  FMUL R0, R0, UR4 ;  /* 0x0000000400007c20 */ /* 0x000fe20008400000 */
[----:B------:R-:W-:Y:S02]  /*a1b0*/  IMAD.MOV.U32 R5, RZ, RZ, -0x1 ;  /* 0xffffffffff057424 */ /* 0x000fe400078e00ff */
[----:B------:R-:W-:Y:S01]  /*a1c0*/  ISETP.NE.AND.EX P0, PT, R27, RZ, PT, P0 ;  /* 0x000000ff1b00720c */ /* 0x000fe20003f05300 */
[----:B------:R3:W4:Y:S01]  /*a1d0*/  F2I.U32.TRUNC.NTZ R12, R0 ;  /* 0x00000000000c7305 */ /* 0x000722000020f000 */
[----:B------:R-:W3:Y:S01]  /*a1e0*/  LDC R15, c[0x0][0x148] ;  /* 0x00005200ff0f7b82 */ /* 0x000ee20000000800 */
[----:B-1----:R-:W-:-:S02]  /*a1f0*/  SHF.R.U64 R10, R2, R4, R3 ;  /* 0x00000004020a7219 */ /* 0x002fc40000001203 */
[----:B------:R-:W-:-:S05]  /*a200*/  SHF.R.U32.HI R3, RZ, R4, R3 ;  /* 0x00000004ff037219 */ /* 0x000fca0000011603 */
[----:B------:R-:W1:Y:S01]  /*a210*/  LDC R14, c[0x0][0x600] ;  /* 0x00018000ff0e7b82 */ /* 0x000e620000000800 */
[-CC-:B--2---:R-:W-:Y:S02]  /*a220*/  SHF.R.U64 R8, R10, R6.reuse, R3.reuse ;  /* 0x000000060a087219 */ /* 0x184fe40000001203 */
[----:B------:R-:W-:-:S05]  /*a230*/  SHF.R.U32.HI R3, RZ, R6, R3 ;  /* 0x00000006ff037219 */ /* 0x000fca0000011603 */
[----:B------:R-:W2:Y:S01]  /*a240*/  LDC R21, c[0x0][0x648] ;  /* 0x00019200ff157b82 */ /* 0x000ea20000000800 */
[-CC-:B0-----:R-:W-:Y:S02]  /*a250*/  SHF.R.U64 R13, R8, R24.reuse, R3.reuse ;  /* 0x00000018080d7219 */ /* 0x181fe40000001203 */
[-C--:B------:R-:W-:Y:S02]  /*a260*/  SHF.L.U32 R5, R5, R24.reuse, RZ ;  /* 0x0000001805057219 */ /* 0x080fe400000006ff */
[-C--:B------:R-:W-:Y:S01]  /*a270*/  SHF.R.U32.HI R3, RZ, R24.reuse, R3 ;  /* 0x00000018ff037219 */ /* 0x080fe20000011603 */
[----:B------:R-:W-:Y:S01]  /*a280*/  IMAD.MOV.U32 R2, RZ, RZ, R13 ;  /* 0x000000ffff027224 */ /* 0x000fe200078e000d */
[----:B------:R-:W-:Y:S01]  /*a290*/  SHF.L.U32 R24, R7, R24, RZ ;  /* 0x0000001807187219 */ /* 0x000fe200000006ff */
[----:B------:R-:W0:Y:S01]  /*a2a0*/  LDC R25, c[0x0][0x638] ;  /* 0x00018e00ff197b82 */ /* 0x000e220000000800 */
[----:B------:R-:W-:-:S07]  /*a2b0*/  LOP3.LUT R19, RZ, R5, RZ, 0x33, !PT ;  /* 0x00000005ff137212 */ /* 0x000fce00078e33ff */
[----:B------:R-:W0:Y:S01]  /*a2c0*/  LDC R28, c[0x0][0x610] ;  /* 0x00018400ff1c7b82 */ /* 0x000e220000000800 */
[----:B----4-:R-:W-:Y:S05]  /*a2d0*/  @!P0 BRA `(.L_x_294) ;  /* 0x0000000000288947 */ /* 0x010fea0003800000 */
[----:B---3--:R-:W3:Y:S02]  /*a2e0*/  LDC R0, c[0x0][0x64c] ;  /* 0x00019300ff007b82 */ /* 0x008ee40000000800 */
[----:B---3--:R-:W-:-:S05]  /*a2f0*/  IADD3 R7, P0, R13, R0, RZ ;  /* 0x000000000d077210 */ /* 0x008fca0007f1e0ff */
        /* <DEDUP_REMOVED lines=8> */
.L_x_294:
[----:B------:R-:W4:Y:S01]  /*a380*/  LDC R4, c[0x0][0x65c] ;  /* 0x00019700ff047b82 */ /* 0x000f220000000800 */
[----:B--23--:R-:W-:Y:S01]  /*a390*/  SHF.R.U64 R0, R2, R21, R3 ;  /* 0x0000001502007219 */ /* 0x00cfe20000001203 */
[----:B-1----:R-:W-:Y:S01]  /*a3a0*/  VIADD R3, R14, 0xffffffff ;  /* 0xffffffff0e037836 */ /* 0x002fe20000000000 */
[----:B------:R-:W-:Y:S01]  /*a3b0*/  LOP3.LUT R19, R8, R19, RZ, 0xc0, !PT ;  /* 0x0000001308137212 */ /* 0x000fe200078ec0ff */
[----:B------:R-:W-:Y:S02]  /*a3c0*/  IMAD.MOV R12, RZ, RZ, -R12 ;  /* 0x000000ffff0c7224 */ /* 0x000fe400078e0a0c */
[----:B------:R-:W-:Y:S01]  /*a3d0*/  IMAD.MOV R2, RZ, RZ, -R0 ;  /* 0x000000ffff027224 */ /* 0x000fe200078e0a00 */
[----:B------:R-:W-:Y:S01]  /*a3e0*/  LOP3.LUT R3, R10, R3, RZ, 0xc0, !PT ;  /* 0x000000030a037212 */ /* 0x000fe200078ec0ff */
[----:B------:R-:W-:Y:S02]  /*a3f0*/  IMAD R19, R24, R0, R19 ;  /* 0x0000000018137224 */ /* 0x000fe400078e0213 */
[----:B0-----:R-:W-:-:S04]  /*a400*/  IMAD R0, R2, R25, R13 ;  /* 0x0000001902007224 */ /* 0x001fc800078e020d */
[----:B------:R-:W-:Y:S01]  /*a410*/  IMAD R2, R0, R14, R3 ;  /* 0x0000000e00027224 */ /* 0x000fe200078e0203 */
[----:B----4-:R-:W-:Y:S01]  /*a420*/  ISETP.NE.AND P0, PT, R4, 0x1, PT ;  /* 0x000000010400780c */ /* 0x010fe20003f05270 */
[----:B------:R-:W-:-:S05]  /*a430*/  IMAD.MOV.U32 R4, RZ, RZ, 0x1 ;  /* 0x00000001ff047424 */ /* 0x000fca00078e00ff */
[----:B------:R-:W-:-:S07]  /*a440*/  PRMT R0, R4, 0x7610, R0 ;  /* 0x0000761004007816 */ /* 0x000fce0000000000 */
[----:B------:R-:W-:-:S04]  /*a450*/  @P0 IMAD R22, R15, R12, R20 ;  /* 0x0000000c0f160224 */ /* 0x000fc800078e0214 */
[----:B------:R-:W-:-:S05]  /*a460*/  IMAD R19, R19, R28, R22 ;  /* 0x0000001c13137224 */ /* 0x000fca00078e0216 */
[----:B------:R-:W-:Y:S02]  /*a470*/  SEL R22, R2, R19, !P0 ;  /* 0x0000001302167207 */ /* 0x000fe40004000000 */
[----:B------:R-:W-:Y:S01]  /*a480*/  SEL R19, R19, R2, !P0 ;  /* 0x0000000213137207 */ /* 0x000fe20004000000 */
[----:B------:R-:W-:-:S07]  /*a490*/  IMAD.MOV.U32 R2, RZ, RZ, R11 ;  /* 0x000000ffff027224 */ /* 0x000fce00078e000b */
.L_x_292:
[----:B------:R-:W-:Y:S02]  /*a4a0*/  LOP3.LUT P0, RZ, R0, 0xff, RZ, 0xc0, !PT ;  /* 0x000000ff00ff7812 */ /* 0x000fe4000780c0ff */
[----:B------:R-:W-:-:S11]  /*a4b0*/  LOP3.LUT R175, R175, 0x1, RZ, 0x3c, !PT ;  /* 0x00000001afaf7812 */ /* 0x000fd600078e3cff */
[----:B------:R-:W-:Y:S05]  /*a4c0*/  @P0 BRA `(.L_x_295) ;  /* 0xffffff7000b40947 */ /* 0x000fea000383ffff */
[----:B------:R-:W-:Y:S05]  /*a4d0*/  EXIT ;  /* 0x000000000000794d */ /* 0x000fea0003800000 */
.L_x_18:
[----:B------:R-:W-:-:S08]  /*a4e0*/  ISETP.NE.AND P0, PT, R5, RZ, PT ;  /* 0x000000ff0500720c */ /* 0x000fd00003f05270 */
[----:B0-----:R-:W0:-:S00]  /*a4f0*/  USETMAXREG.DEALLOC.CTAPOOL 0x28 ;  /* 0x00000028000079c8 */ /* 0x001e0000080e0500 */
[----:B------:R-:W-:Y:S05]  /*a500*/  @P0 EXIT ;  /* 0x000000000000094d */ /* 0x000fea0003800000 */
[----:B0-----:R-:W-:Y:S01]  /*a510*/  LOP3.LUT P0, RZ, R8, 0xff, RZ, 0xc0, !PT ;  /* 0x000000ff08ff7812 */ /* 0x001fe2000780c0ff */
[----:B------:R-:W-:Y:S02]  /*a520*/  IMAD.MOV.U32 R0, RZ, RZ, 0x1 ;  /* 0x00000001ff007424 */ /* 0x000fe400078e00ff */
[----:B------:R-:W-:-:S10]  /*a530*/  IMAD.MOV.U32 R7, RZ, RZ, RZ ;  /* 0x000000ffff077224 */ /* 0x000fd400078e00ff */
[----:B------:R-:W-:Y:S05]  /*a540*/  @!P0 BRA `(.L_x_296) ;  /* 0x0000000c00788947 */ /* 0x000fea0003800000 */
[----:B------:R-:W0:Y:S01]  /*a550*/  S2UR UR9, SR_CgaCtaId ;  /* 0x00000000000979c3 */ /* 0x000e220000008800 */
[----:B------:R-:W-:Y:S01]  /*a560*/  ULDC UR5, c[0x0][0x658] ;  /* 0x0001960000057ab9 */ /* 0x000fe20000000800 */
[----:B------:R-:W-:Y:S01]  /*a570*/  UMOV UR10, 0xffffffff ;  /* 0xffffffff000a7882 */ /* 0x000fe20000000000 */
[----:B------:R-:W-:Y:S01]  /*a580*/  UMOV UR11, 0x1 ;  /* 0x00000001000b7882 */ /* 0x000fe20000000000 */
[----:B------:R-:W-:Y:S01]  /*a590*/  USHF.L.U32 UR10, UR10, UR5, URZ ;  /* 0x000000050a0a7299 */ /* 0x000fe2000800063f */
[----:B------:R-:W-:Y:S01]  /*a5a0*/  LOP3.LUT P0, RZ, R4, 0x1f, RZ, 0xc0, !PT ;  /* 0x0000001f04ff7812 */ /* 0x000fe2000780c0ff */
[----:B------:R-:W-:Y:S01]  /*a5b0*/  BSSY B0, `(.L_x_296) ;  /* 0x00000d7000007945 */ /* 0x000fe20003800000 */
[C---:B------:R-:W-:Y:S01]  /*a5c0*/  ISETP.NE.AND P2, PT, R3.reuse, RZ, PT ;  /* 0x000000ff0300720c */ /* 0x040fe20003f45270 */
[----:B------:R-:W-:Y:S01]  /*a5d0*/  ULOP3.LUT UR13, URZ, UR10, URZ, 0x33, !UPT ;  /* 0x0000000a3f0d7292 */ /* 0x000fe2000f8e333f */
[----:B------:R-:W-:Y:S01]  /*a5e0*/  ISETP.NE.OR P0, PT, R3, RZ, !P0 ;  /* 0x000000ff0300720c */ /* 0x000fe20004705670 */
[----:B------:R-:W-:Y:S01]  /*a5f0*/  IMAD.MOV.U32 R8, RZ, RZ, 0x1 ;  /* 0x00000001ff087424 */ /* 0x000fe200078e00ff */
[----:B------:R-:W-:Y:S01]  /*a600*/  LOP3.LUT R6, R16, 0x2, RZ, 0xfc, !PT ;  /* 0x0000000210067812 */ /* 0x000fe200078efcff */
[----:B------:R-:W-:Y:S01]  /*a610*/  IMAD.MOV.U32 R0, RZ, RZ, 0x1 ;  /* 0x00000001ff007424 */ /* 0x000fe200078e00ff */
[----:B------:R-:W-:Y:S01]  /*a620*/  ULDC UR4, c[0x0][0x600] ;  /* 0x0001800000047ab9 */ /* 0x000fe20000000800 */
[----:B------:R-:W-:Y:S01]  /*a630*/  IMAD.MOV.U32 R7, RZ, RZ, RZ ;  /* 0x000000ffff077224 */ /* 0x000fe200078e00ff */
[----:B------:R-:W-:Y:S01]  /*a640*/  UMOV UR18, 0x55 ;  /* 0x0000005500127882 */ /* 0x000fe20000000000 */
[----:B------:R-:W-:-:S02]  /*a650*/  UIADD3 UR26, UR40, 0x1, URZ ;  /* 0x00000001281a7890 */ /* 0x000fc4000fffe03f */
[----:B------:R-:W-:Y:S02]  /*a660*/  UIADD3 UR4, UR4, -0x1, URZ ;  /* 0xffffffff04047890 */ /* 0x000fe4000fffe03f */
[----:B------:R-:W-:Y:S01]  /*a670*/  USHF.L.U32 UR5, UR11, UR5, URZ ;  /* 0x000000050b057299 */ /* 0x000fe2000800063f */
[----:B------:R-:W-:Y:S01]  /*a680*/  ULDC.64 UR24, c[0x0][0x198] ;  /* 0x0000660000187ab9 */ /* 0x000fe20000000a00 */
[----:B0-----:R-:W-:Y:S02]  /*a690*/  ULOP3.LUT UR8, UR9, 0x1, URZ, 0xc0, !UPT ;  /* 0x0000000109087892 */ /* 0x001fe4000f8ec03f */
[----:B------:R-:W-:Y:S02]  /*a6a0*/  USHF.R.U32.HI UR27, URZ, 0x1, UR9 ;  /* 0x000000013f1b7899 */ /* 0x000fe40008011609 */
[----:B------:R-:W-:Y:S02]  /*a6b0*/  USHF.L.U32 UR6, UR9, 0x7, URZ ;  /* 0x0000000709067899 */ /* 0x000fe4000800063f */
[----:B------:R-:W-:-:S02]  /*a6c0*/  USHF.L.U32 UR7, UR9, 0xc, URZ ;  /* 0x0000000c09077899 */ /* 0x000fc4000800063f */
[----:B------:R-:W-:Y:S02]  /*a6d0*/  ULOP3.LUT UR9, UR9, 0xfffffffe, URZ, 0xc0, !UPT ;  /* 0xfffffffe09097892 */ /* 0x000fe4000f8ec03f */
[----:B------:R-:W-:Y:S02]  /*a6e0*/  UISETP.GT.U32.AND UP0, UPT, UR8, 0xffff, UPT ;  /* 0x0000ffff0800788c */ /* 0x000fe4000bf04070 */
[----:B------:R-:W-:Y:S02]  /*a6f0*/  USHF.L.U32 UR10, UR11, UR9, URZ ;  /* 0x000000090b0a7299 */ /* 0x000fe4000800063f */
[----:B------:R-:W-:Y:S02]  /*a700*/  ULOP3.LUT UR9, UR9, 0x1, URZ, 0xfc, !UPT ;  /* 0x0000000109097892 */ /* 0x000fe4000f8efc3f */
[----:B------:R-:W-:Y:S02]  /*a710*/  USEL UR8, UR8, 0xffff, !UP0 ;  /* 0x0000ffff08087887 */ /* 0x000fe4000c000000 */
[----:B------:R-:W-:-:S02]  /*a720*/  USHF.L.U32 UR9, UR11, UR9, URZ ;  /* 0x000000090b097299 */ /* 0x000fc4000800063f */
[----:B------:R-:W-:Y:S02]  /*a730*/  ULOP3.LUT UR8, UR8, 0xffff, URZ, 0xc0, !UPT ;  /* 0x0000ffff08087892 */ /* 0x000fe4000f8ec03f */
[----:B------:R-:W-:Y:S02]  /*a740*/  ULOP3.LUT UR6, UR6, 0x80, URZ, 0xc0, !UPT ;  /* 0x0000008006067892 */ /* 0x000fe4000f8ec03f */
[----:B------:R-:W-:Y:S02]  /*a750*/  ULOP3.LUT UR7, UR7, 0x1000, URZ, 0xc0, !UPT ;  /* 0x0000100007077892 */ /* 0x000fe4000f8ec03f */
[----:B------:R-:W-:Y:S02]  /*a760*/  ULOP3.LUT UR19, UR10, UR9, URZ, 0xfc, !UPT ;  /* 0x000000090a137292 */ /* 0x000fe4000f8efc3f */
[----:B------:R-:W-:-:S12]  /*a770*/  USHF.L.U32 UR18, UR18, UR8, URZ ;  /* 0x0000000812127299 */ /* 0x000fd8000800063f */
.L_x_308:
[----:B------:R-:W-:-:S03]  /*a780*/  UMOV UR8, 0xffffffff ;  /* 0xffffffff00087882 */ /* 0x000fc60000000000 */
[----:B------:R-:W-:Y:S05]  /*a790*/  BRA.DIV UR8, `(.L_x_297) ;  /* 0x0000001208f47947 */ /* 0x000fea000b800000 */
[----:B------:R-:W-:-:S13]  /*a7a0*/  ELECT P6, URZ, PT ;  /* 0x00000000003f782f */ /* 0x000fda00038c0000 */
.L_x_328:
[----:B------:R-:W0:Y:S01]  /*a7b0*/  LDC R3, c[0x0][0x28c] ;  /* 0x0000a300ff037b82 */ /* 0x000e220000000800 */
[----:B------:R-:W-:Y:S01]  /*a7c0*/  BSSY B1, `(.L_x_298) ;  /* 0x000003d000017945 */ /* 0x000fe20003800000 */
[----:B0-----:R-:W-:-:S13]  /*a7d0*/  ISETP.LT.OR P6, PT, R3, 0x1, !P6 ;  /* 0x000000010300780c */ /* 0x001fda00077c1670 */
[----:B------:R-:W-:Y:S05]  /*a7e0*/  @P6 BRA `(.L_x_299) ;  /* 0x0000000000e86947 */ /* 0x000fea0003800000 */
[----:B------:R-:W-:Y:S01]  /*a7f0*/  LEA R19, R19, UR27, 0x2 ;  /* 0x0000001b13137c11 */ /* 0x000fe2000f8e10ff */
[----:B------:R-:W-:Y:S01]  /*a800*/  IMAD.MOV.U32 R11, RZ, RZ, RZ ;  /* 0x000000ffff0b7224 */ /* 0x000fe200078e00ff */
[----:B------:R-:W-:Y:S01]  /*a810*/  LEA R22, R22, UR6, 0x8 ;  /* 0x0000000616167c11 */ /* 0x000fe2000f8e40ff */
[----:B------:R-:W-:Y:S02]  /*a820*/  IMAD.U32 R13, RZ, RZ, UR26 ;  /* 0x0000001aff0d7e24 */ /* 0x000fe4000f8e00ff */
[----:B------:R-:W-:Y:S02]  /*a830*/  IMAD.MOV.U32 R3, RZ, RZ, R0 ;  /* 0x000000ffff037224 */ /* 0x000fe400078e0000 */
[----:B------:R-:W-:Y:S02]  /*a840*/  IMAD.MOV.U32 R4, RZ, RZ, R7 ;  /* 0x000000ffff047224 */ /* 0x000fe400078e0007 */
[----:B------:R-:W-:-:S07]  /*a850*/  IMAD.SHL.U32 R19, R19, 0x10, RZ ;  /* 0x0000001013137824 */ /* 0x000fce00078e00ff */
.L_x_303:
[----:B------:R-:W0:Y:S01]  /*a860*/  S2R R10, SR_CgaCtaId ;  /* 0x00000000000a7919 */ /* 0x000e220000008800 */
[----:B------:R-:W-:Y:S01]  /*a870*/  MOV R5, 0x400 ;  /* 0x0000040000057802 */ /* 0x000fe20000000f00 */
[----:B------:R-:W1:Y:S03]  /*a880*/  @!P2 LDC R9, c[0x0][0x500] ;  /* 0x00014000ff09ab82 */ /* 0x000e660000000800 */
[----:B0-----:R-:W-:Y:S02]  /*a890*/  LEA R12, R10, R5, 0x18 ;  /* 0x000000050a0c7211 */ /* 0x001fe400078ec0ff */
[----:B------:R-:W-:-:S03]  /*a8a0*/  SHF.L.U32 R5, R3, 0x1f, RZ ;  /* 0x0000001f03057819 */ /* 0x000fc600000006ff */
[----:B------:R-:W-:-:S04]  /*a8b0*/  IMAD R10, R4, 0x8, R12 ;  /* 0x00000008040a7824 */ /* 0x000fc800078e020c */
[----:B------:R-:W0:Y:S02]  /*a8c0*/  SYNCS.PHASECHK.TRANS64.TRYWAIT P1, [R10+URZ+0x58], R5 ;  /* 0x000058050a0075a7 */ /* 0x000e24000802017f */
[----:B01----:R-:W-:Y:S05]  /*a8d0*/  @!P1 BRA `(.L_x_300) ;  /* 0x0000001000c49947 */ /* 0x003fea0003800000 */
.L_x_329:
[----:B0-----:R-:W-:Y:S01]  /*a8e0*/  PRMT R5, R6, 0x9910, RZ ;  /* 0x0000991006057816 */ /* 0x001fe200000000ff */
[----:B------:R0:W-:Y:S03]  /*a8f0*/  @!P2 SYNCS.ARRIVE.TRANS64 RZ, [R10+URZ], R9 ;  /* 0x000000090affa9a7 */ /* 0x0001e6000800003f */
[----:B------:R-:W-:-:S13]  /*a900*/  ISETP.NE.AND P1, PT, R5, 0x2, PT ;  /* 0x000000020500780c */ /* 0x000fda0003f25270 */
[----:B0-----:R-:W-:Y:S05]  /*a910*/  @P1 BRA `(.L_x_301) ;  /* 0x0000000000041947 */ /* 0x001fea0003800000 */
[----:B------:R-:W-:Y:S01]  /*a920*/  BPT.TRAP 0x1 ;  /* 0x000000040000795c */ /* 0x000fe20000300000 */
.L_x_301:
[----:B------:R-:W-:Y:S05]  /*a930*/  @P0 BRA `(.L_x_302) ;  /* 0x0000000000040947 */ /* 0x000fea0003800000 */
[----:B------:R-:W-:Y:S01]  /*a940*/  BPT.TRAP 0x1 ;  /* 0x000000040000795c */ /* 0x000fe20000300000 */
.L_x_302:
[----:B------:R-:W-:Y:S01]  /*a950*/  LEA R5, R4, UR27, 0x2 ;  /* 0x0000001b04057c11 */ /* 0x000fe2000f8e10ff */
[----:B------:R-:W-:Y:S01]  /*a960*/  VIADD R13, R13, 0xffffffff ;  /* 0xffffffff0d0d7836 */ /* 0x000fe20000000000 */
[----:B------:R-:W-:Y:S01]  /*a970*/  R2UR UR22, R19 ;  /* 0x00000000131672ca */ /* 0x000fe200000e0000 */
[----:B------:R-:W-:Y:S01]  /*a980*/  UIADD3 UR14, UP0, UR24, 0xf0, URZ ;  /* 0x000000f0180e7890 */ /* 0x000fe2000ff1e03f */
[----:B------:R-:W-:Y:S01]  /*a990*/  R2UR UR9, R10 ;  /* 0x000000000a0972ca */ /* 0x000fe200000e0000 */
[----:B------:R-:W-:Y:S01]  /*a9a0*/  IMAD.SHL.U32 R5, R5, 0x200, RZ ;  /* 0x0000020005057824 */ /* 0x000fe200078e00ff */
[----:B------:R-:W-:Y:S01]  /*a9b0*/  R2UR UR10, R11 ;  /* 0x000000000b0a72ca */ /* 0x000fe200000e0000 */
[----:B------:R-:W-:Y:S01]  /*a9c0*/  UIADD3 UR30, UP1, UR24, 0x1f0, URZ ;  /* 0x000001f0181e7890 */ /* 0x000fe2000ff3e03f */
[----:B------:R-:W-:Y:S01]  /*a9d0*/  R2UR UR12, R2 ;  /* 0x00000000020c72ca */ /* 0x000fe200000e0000 */
[--C-:B------:R-:W-:Y:S01]  /*a9e0*/  IMAD R9, R5, 0x2, R12.reuse ;  /* 0x0000000205097824 */ /* 0x100fe200078e020c */
[----:B------:R-:W-:Y:S01]  /*a9f0*/  LEA R5, R4, UR7, 0xd ;  /* 0x0000000704057c11 */ /* 0x000fe2000f8e68ff */
[----:B------:R-:W-:Y:S01]  /*aa00*/  UIADD3.X UR15, URZ, UR25, URZ, UP0, !UPT ;  /* 0x000000193f0f7290 */ /* 0x000fe200087fe43f */
[----:B------:R-:W-:Y:S01]  /*aa10*/  R2UR UR23, R22 ;  /* 0x00000000161772ca */ /* 0x000fe200000e0000 */
[----:B------:R-:W-:Y:S01]  /*aa20*/  UPRMT UR20, URZ, 0x5410, UR18 ;  /* 0x000054103f147896 */ /* 0x000fe20008000012 */
[----:B------:R-:W-:Y:S01]  /*aa30*/  R2UR UR8, R9 ;  /* 0x00000000090872ca */ /* 0x000fe200000e0000 */
[----:B------:R-:W-:Y:S01]  /*aa40*/  IMAD R5, R5, 0x2, R12 ;  /* 0x0000000205057824 */ /* 0x000fe200078e020c */
[----:B------:R-:W-:Y:S01]  /*aa50*/  ISETP.GT.AND P3, PT, R13, 0x1, PT ;  /* 0x000000010d00780c */ /* 0x000fe20003f64270 */
[----:B------:R-:W-:Y:S01]  /*aa60*/  VIADD R4, R4, 0x1 ;  /* 0x0000000104047836 */ /* 0x000fe20000000000 */
[----:B------:R-:W-:Y:S01]  /*aa70*/  UPRMT UR28, URZ, 0x5410, UR19 ;  /* 0x000054103f1c7896 */ /* 0x000fe20008000013 */
[----:B------:R-:W-:Y:S01]  /*aa80*/  VIADD R11, R11, 0x20 ;  /* 0x000000200b0b7836 */ /* 0x000fe20000000000 */
[----:B------:R-:W-:Y:S01]  /*aa90*/  R2UR UR11, R5 ;  /* 0x00000000050b72ca */ /* 0x000fe200000e0000 */
[----:B------:R-:W-:Y:S01]  /*aaa0*/  UIADD3.X UR31, URZ, UR25, URZ, UP1, !UPT ;  /* 0x000000193f1f7290 */ /* 0x000fe20008ffe43f */
[----:B------:R-:W-:Y:S01]  /*aab0*/  ISETP.NE.AND P1, PT, R4, 0xb, PT ;  /* 0x0000000b0400780c */ /* 0x000fe20003f25270 */
[----:B------:R-:W-:Y:S01]  /*aac0*/  UMOV UR16, 0x0 ;  /* 0x0000000000107882 */ /* 0x000fe20000000000 */
[----:B------:R-:W-:-:S02]  /*aad0*/  UMOV UR17, 0x10000000 ;  /* 0x1000000000117882 */ /* 0x000fc40000000000 */
[----:B------:R-:W-:Y:S01]  /*aae0*/  SEL R10, RZ, 0x1, P1 ;  /* 0x00000001ff0a7807 */ /* 0x000fe20000800000 */
[----:B------:R-:W-:Y:S01]  /*aaf0*/  UIADD3 UR8, UR8, 0x180, URZ ;  /* 0x0000018008087890 */ /* 0x000fe2000fffe03f */
[----:B------:R-:W-:Y:S02]  /*ab00*/  SEL R4, R4, RZ, P1 ;  /* 0x000000ff04047207 */ /* 0x000fe40000800000 */
[----:B------:R-:W-:-:S03]  /*ab10*/  LOP3.LUT R3, R3, R10, RZ, 0x3c, !PT ;  /* 0x0000000a03037212 */ /* 0x000fc600078e3cff */
[----:B------:R-:W-:-:S03]  /*ab20*/  UIADD3 UR21, UR11, 0xb180, URZ ;  /* 0x0000b1800b157890 */ /* 0x000fc6000fffe03f */
[----:B------:R-:W-:Y:S02]  /*ab30*/  UMOV UR11, UR22 ;  /* 0x00000016000b7c82 */ /* 0x000fe40008000000 */
[----:B------:R0:W-:Y:S02]  /*ab40*/  UTMALDG.3D.MULTICAST [UR8], [UR14], UR20, desc[UR16] ;  /* 0x000010080e0073b4 */ /* 0x0001e40008011814 */
[----:B0-----:R-:W-:Y:S01]  /*ab50*/  UMOV UR8, UR21 ;  /* 0x0000001500087c82 */ /* 0x001fe20008000000 */
[----:B------:R-:W-:Y:S02]  /*ab60*/  UMOV UR11, UR23 ;  /* 0x00000017000b7c82 */ /* 0x000fe40008000000 */
[----:B------:R0:W-:Y:S02]  /*ab70*/  UTMALDG.3D.MULTICAST [UR8], [UR30], UR28, desc[UR16] ;  /* 0x000010081e0073b4 */ /* 0x0001e4000801181c */
[----:B0-----:R-:W-:Y:S05]  /*ab80*/  @P3 BRA `(.L_x_303) ;  /* 0xfffffffc00343947 */ /* 0x001fea000383ffff */
.L_x_299:
[----:B------:R-:W-:Y:S05]  /*ab90*/  BSYNC B1 ;  /* 0x0000000000017941 */ /* 0x000fea0003800000 */
.L_x_298:
[----:B------:R-:W2:Y:S01]  /*aba0*/  LDL.64 R14, [R1] ;  /* 0x00000000010e7983 */ /* 0x000ea20000100a00 */
[----:B------:R-:W-:Y:S01]  /*abb0*/  LOP3.LUT P4, RZ, R8, 0xff, RZ, 0xc0, !PT ;  /* 0x000000ff08ff7812 */ /* 0x000fe2000788c0ff */
[----:B------:R-:W-:Y:S01]  /*abc0*/  VIADD R4, R7, UR40 ;  /* 0x0000002807047c36 */ /* 0x000fe20008000000 */
[----:B------:R-:W-:Y:S01]  /*abd0*/  ULDC.64 UR8, c[0x0][0x650] ;  /* 0x0001940000087ab9 */ /* 0x000fe20000000a00 */
[----:B------:R-:W-:Y:S01]  /*abe0*/  IMAD.U32 R7, RZ, RZ, UR40 ;  /* 0x00000028ff077e24 */ /* 0x000fe2000f8e00ff */
[----:B------:R-:W-:Y:S01]  /*abf0*/  UISETP.GE.U32.AND UP0, UPT, UR40, 0xb, UPT ;  /* 0x0000000b2800788c */ /* 0x000fe2000bf06070 */
[----:B------:R-:W-:Y:S01]  /*ac00*/  BSSY B1, `(.L_x_304) ;  /* 0x000006f000017945 */ /* 0x000fe20003800000 */
[----:B------:R-:W-:Y:S01]  /*ac10*/  ISETP.GT.U32.AND P1, PT, R4, 0xa, PT ;  /* 0x0000000a0400780c */ /* 0x000fe20003f24070 */
[----:B------:R-:W-:Y:S01]  /*ac20*/  IMAD.MOV.U32 R19, RZ, RZ, -0x1 ;  /* 0xffffffffff137424 */ /* 0x000fe200078e00ff */
[----:B------:R-:W-:Y:S01]  /*ac30*/  PRMT R8, RZ, 0x7610, R8 ;  /* 0x00007610ff087816 */ /* 0x000fe20000000008 */
[----:B------:R-:W-:Y:S01]  /*ac40*/  IMAD.MOV.U32 R22, RZ, RZ, -0x1 ;  /* 0xffffffffff167424 */ /* 0x000fe200078e00ff */
[----:B------:R-:W-:-:S02]  /*ac50*/  ISETP.LT.U32.AND P1, PT, R7, 0xb, P1 ;  /* 0x0000000b0700780c */ /* 0x000fc40000f21070 */
[----:B------:R-:W-:Y:S01]  /*ac60*/  PLOP3.LUT P3, PT, PT, PT, UP0, 0x80, 0x0 ;  /* 0x000000000000781c */ /* 0x000fe20003f6f008 */
[----:B------:R-:W0:Y:S01]  /*ac70*/  @P4 S2R R3, SR_CgaCtaId ;  /* 0x0000000000034919 */ /* 0x000e220000008800 */
[----:B------:R-:W-:-:S04]  /*ac80*/  @P4 MOV R2, 0x400 ;  /* 0x0000040000024802 */ /* 0x000fc80000000f00 */
[----:B0-----:R-:W-:Y:S01]  /*ac90*/  @P4 LEA R5, R3, R2, 0x18 ;  /* 0x0000000203054211 */ /* 0x001fe200078ec0ff */
[----:B------:R-:W-:-:S03]  /*aca0*/  IMAD.WIDE.U32 R2, R4, -0x45d1745d, RZ ;  /* 0xba2e8ba304027825 */ /* 0x000fc600078e00ff */
[----:B------:R0:W-:Y:S01]  /*acb0*/  @P4 SYNCS.ARRIVE.TRANS64.A1T0 RZ, [R5+URZ+0xe8], RZ ;  /* 0x0000e8ff05ff49a7 */ /* 0x0001e2000810003f */
[----:B------:R-:W-:Y:S01]  /*acc0*/  IMAD.MOV.U32 R2, RZ, RZ, -0x1 ;  /* 0xffffffffff027424 */ /* 0x000fe200078e00ff */
[----:B0-----:R-:W-:Y:S02]  /*acd0*/  SHF.R.U32.HI R5, RZ, 0x3, R3 ;  /* 0x00000003ff057819 */ /* 0x001fe40000011603 */
[----:B------:R-:W-:-:S03]  /*ace0*/  SEL R3, RZ, 0x1, !P1 ;  /* 0x00000001ff037807 */ /* 0x000fc60004800000 */
[----:B------:R-:W-:Y:S01]  /*acf0*/  IMAD R7, R5, -0xb, R4 ;  /* 0xfffffff505077824 */ /* 0x000fe200078e0204 */
[----:B------:R-:W-:Y:S02]  /*ad00*/  LOP3.LUT R0, R0, R3, RZ, 0x3c, !PT ;  /* 0x0000000300007212 */ /* 0x000fe400078e3cff */
[----:B------:R-:W-:Y:S02]  /*ad10*/  PRMT R3, RZ, 0x7610, R3 ;  /* 0x00007610ff037816 */ /* 0x000fe40000000003 */
[----:B------:R-:W-:Y:S02]  /*ad20*/  @P3 LOP3.LUT R0, R0, 0x1, R5, 0x78, !PT ;  /* 0x0000000100003812 */ /* 0x000fe400078e7805 */
[----:B--2---:R-:W-:-:S04]  /*ad30*/  IADD3 R18, P4, R18, R14, RZ ;  /* 0x0000000e12127210 */ /* 0x004fc80007f9e0ff */
[----:B------:R-:W-:Y:S01]  /*ad40*/  ISETP.GE.U32.AND P1, PT, R18, UR8, PT ;  /* 0x0000000812007c0c */ /* 0x000fe2000bf26070 */
[----:B------:R-:W-:-:S05]  /*ad50*/  IMAD.X R17, R17, 0x1, R23, P4 ;  /* 0x0000000111117824 */ /* 0x000fca00020e0617 */
[----:B------:R-:W-:-:S13]  /*ad60*/  ISETP.GE.U32.AND.EX P1, PT, R17, UR9, PT, P1 ;  /* 0x0000000911007c0c */ /* 0x000fda000bf26110 */
[----:B------:R-:W-:Y:S05]  /*ad70*/  @P1 BRA `(.L_x_305) ;  /* 0x00000004005c1947 */ /* 0x000fea0003800000 */
[----:B------:R-:W0:Y:S01]  /*ad80*/  S2R R11, SR_CTAID.X ;  /* 0x00000000000b7919 */ /* 0x000e220000002500 */
[----:B------:R-:W-:Y:S01]  /*ad90*/  ULDC.64 UR8, c[0x0][0x628] ;  /* 0x00018a0000087ab9 */ /* 0x000fe20000000a00 */
[----:B------:R-:W1:Y:S01]  /*ada0*/  LDC R12, c[0x0][0x144] ;  /* 0x00005100ff0c7b82 */ /* 0x000e620000000800 */
[----:B------:R-:W-:Y:S01]  /*adb0*/  ISETP.NE.U32.AND P1, PT, RZ, UR8, PT ;  /* 0x00000008ff007c0c */ /* 0x000fe2000bf25070 */
[----:B------:R-:W2:Y:S01]  /*adc0*/  S2R R9, SR_CTAID.Y ;  /* 0x0000000000097919 */ /* 0x000ea20000002600 */
[----:B------:R-:W-:Y:S01]  /*add0*/  ULDC UR10, c[0x0][0x150] ;  /* 0x00005400000a7ab9 */ /* 0x000fe20000000800 */
[----:B------:R-:W-:Y:S01]  /*ade0*/  ULDC UR11, c[0x0][0x630] ;  /* 0x00018c00000b7ab9 */ /* 0x000fe20000000800 */
[----:B------:R-:W-:Y:S01]  /*adf0*/  ISETP.NE.AND.EX P1, PT, RZ, UR9, PT, P1 ;  /* 0x00000009ff007c0c */ /* 0x000fe2000bf25310 */
[----:B------:R-:W-:Y:S01]  /*ae00*/  IMAD.MOV.U32 R2, RZ, RZ, R18 ;  /* 0x000000ffff027224 */ /* 0x000fe200078e0012 */
[----:B0-----:R-:W-:-:S05]  /*ae10*/  I2FP.F32.U32 R3, R11 ;  /* 0x0000000b00037245 */ /* 0x001fca0000201000 */
[----:B------:R-:W-:Y:S01]  /*ae20*/  FMUL R14, R3, UR10 ;  /* 0x0000000a030e7c20 */ /* 0x000fe20008400000 */
[----:B------:R-:W-:-:S05]  /*ae30*/  IMAD.MOV.U32 R3, RZ, RZ, R17 ;  /* 0x000000ffff037224 */ /* 0x000fca00078e0011 */
[----:B--2---:R-:W-:Y:S05]  /*ae40*/  @!P1 BRA `(.L_x_306) ;  /* 0x0000000000289947 */ /* 0x004fea0003800000 */
[----:B------:R-:W-:Y:S02]  /*ae50*/  ULDC UR10, c[0x0][0x634] ;  /* 0x00018d00000a7ab9 */ /* 0x000fe40000000800 */
[----:B------:R-:W-:-:S05]  /*ae60*/  IADD3 R3, P1, R18, UR10, RZ ;  /* 0x0000000a12037c10 */ /* 0x000fca000ff3e0ff */
[----:B------:R-:W-:-:S04]  /*ae70*/  IMAD.X R13, RZ, RZ, R17, P1 ;  /* 0x000000ffff0d7224 */ /* 0x000fc800008e0611 */
[----:B------:R-:W-:-:S04]  /*ae80*/  IMAD.WIDE.U32 R4, R13, UR8, RZ ;  /* 0x000000080d047c25 */ /* 0x000fc8000f8e00ff */
[----:B------:R-:W-:-:S04]  /*ae90*/  IMAD.WIDE.U32 R4, P1, R3, UR9, R4 ;  /* 0x0000000903047c25 */ /* 0x000fc8000f820004 */
[----:B------:R-:W-:-:S04]  /*aea0*/  IMAD.WIDE.U32 R2, R3, UR8, RZ ;  /* 0x0000000803027c25 */ /* 0x000fc8000f8e00ff */
[----:B------:R-:W-:Y:S01]  /*aeb0*/  IMAD.MOV.U32 R2, RZ, RZ, R5 ;  /* 0x000000ffff027224 */ /* 0x000fe200078e0005 */
[----:B------:R-:W-:Y:S01]  /*aec0*/  IADD3 RZ, P3, R3, R4, RZ ;  /* 0x0000000403ff7210 */ /* 0x000fe20007f7e0ff */
[----:B------:R-:W-:-:S04]  /*aed0*/  IMAD.X R3, RZ, RZ, RZ, P1 ;  /* 0x000000ffff037224 */ /* 0x000fc800008e06ff */
[----:B------:R-:W-:-:S08]  /*aee0*/  IMAD.WIDE.U32.X R2, R13, UR9, R2, P3 ;  /* 0x000000090d027c25 */ /* 0x000fd000098e0402 */
.L_x_306:
[--C-:B------:R-:W-:Y:S01]  /*aef0*/  SHF.R.U64 R10, R2, UR11, R3.reuse ;  /* 0x0000000b020a7c19 */ /* 0x100fe20008001203 */
[----:B------:R-:W0:Y:S01]  /*af00*/  F2I.U32.TRUNC.NTZ R14, R14 ;  /* 0x0000000e000e7305 */ /* 0x000e22000020f000 */
[----:B------:R-:W-:Y:S01]  /*af10*/  SHF.R.U32.HI R2, RZ, UR11, R3 ;  /* 0x0000000bff027c19 */ /* 0x000fe20008011603 */
[----:B------:R-:W-:Y:S01]  /*af20*/  ULDC.64 UR8, c[0x0][0x620] ;  /* 0x0001880000087ab9 */ /* 0x000fe20000000a00 */
[----:B------:R-:W-:Y:S01]  /*af30*/  IADD3 R5, P1, RZ, -R10, RZ ;  /* 0x8000000aff057210 */ /* 0x000fe20007f3e0ff */
[----:B------:R-:W-:Y:S01]  /*af40*/  IMAD.MOV.U32 R3, RZ, RZ, R17 ;  /* 0x000000ffff037224 */ /* 0x000fe200078e0011 */
[----:B------:R-:W-:-:S03]  /*af50*/  ULDC.64 UR10, c[0x0][0x640] ;  /* 0x00019000000a7ab9 */ /* 0x000fc60000000a00 */
[----:B------:R-:W-:Y:S01]  /*af60*/  IMAD.X R2, RZ, RZ, ~R2, P1 ;  /* 0x000000ffff027224 */ /* 0x000fe200008e0e02 */
[----:B------:R-:W-:-:S03]  /*af70*/  ISETP.NE.U32.AND P1, PT, RZ, UR10, PT ;  /* 0x0000000aff007c0c */ /* 0x000fc6000bf25070 */
[----:B------:R-:W-:Y:S01]  /*af80*/  IMAD R4, R2, UR8, RZ ;  /* 0x0000000802047c24 */ /* 0x000fe2000f8e02ff */
[----:B------:R-:W-:Y:S01]  /*af90*/  ISETP.NE.AND.EX P1, PT, RZ, UR11, PT, P1 ;  /* 0x0000000bff007c0c */ /* 0x000fe2000bf25310 */
[----:B------:R-:W-:-:S04]  /*afa0*/  IMAD.MOV.U32 R2, RZ, RZ, R18 ;  /* 0x000000ffff027224 */ /* 0x000fc800078e0012 */
[----:B------:R-:W-:Y:S01]  /*afb0*/  IMAD.WIDE.U32 R2, R5, UR8, R2 ;  /* 0x0000000805027c25 */ /* 0x000fe2000f8e0002 */
[----:B------:R-:W-:-:S03]  /*afc0*/  ULDC UR8, c[0x0][0x618] ;  /* 0x0001860000087ab9 */ /* 0x000fc60000000800 */
[----:B------:R-:W-:Y:S01]  /*afd0*/  IMAD R5, R5, UR9, R4 ;  /* 0x0000000905057c24 */ /* 0x000fe2000f8e0204 */
[----:B------:R-:W-:Y:S01]  /*afe0*/  ULDC UR9, c[0x0][0x154] ;  /* 0x0000550000097ab9 */ /* 0x000fe20000000800 */
[----:B0-----:R-:W-:Y:S02]  /*aff0*/  IMAD.MOV R4, RZ, RZ, -R14 ;  /* 0x000000ffff047224 */ /* 0x001fe400078e0a0e */
[----:B------:R-:W0:Y:S01]  /*b000*/  LDC R14, c[0x0][0x148] ;  /* 0x00005200ff0e7b82 */ /* 0x000e220000000800 */
[----:B------:R-:W-:Y:S02]  /*b010*/  IMAD.IADD R3, R3, 0x1, R5 ;  /* 0x0000000103037824 */ /* 0x000fe400078e0205 */
[----:B-1----:R-:W-:Y:S01]  /*b020*/  IMAD R11, R12, R4, R11 ;  /* 0x000000040c0b7224 */ /* 0x002fe200078e020b */
[----:B------:R-:W-:Y:S02]  /*b030*/  I2FP.F32.U32 R4, R9 ;  /* 0x0000000900047245 */ /* 0x000fe40000201000 */
[----:B------:R-:W-:-:S02]  /*b040*/  SHF.R.U64 R12, R2, UR8, R3 ;  /* 0x00000008020c7c19 */ /* 0x000fc40008001203 */
[----:B------:R-:W-:Y:S01]  /*b050*/  SHF.R.U32.HI R3, RZ, UR8, R3 ;  /* 0x00000008ff037c19 */ /* 0x000fe20008011603 */
[----:B------:R-:W-:Y:S01]  /*b060*/  FMUL R4, R4, UR9 ;  /* 0x0000000904047c20 */ /* 0x000fe20008400000 */
[----:B------:R-:W-:Y:S02]  /*b070*/  ULDC UR8, c[0x0][0x608] ;  /* 0x0001820000087ab9 */ /* 0x000fe40000000800 */
[--C-:B------:R-:W-:Y:S01]  /*b080*/  SHF.R.U64 R15, R12, UR8, R3.reuse ;  /* 0x000000080c0f7c19 */ /* 0x100fe20008001203 */
[----:B------:R1:W2:Y:S01]  /*b090*/  F2I.U32.TRUNC.NTZ R20, R4 ;  /* 0x0000000400147305 */ /* 0x0002a2000020f000 */
[----:B------:R-:W-:Y:S01]  /*b0a0*/  SHF.R.U32.HI R2, RZ, UR8, R3 ;  /* 0x00000008ff027c19 */ /* 0x000fe20008011603 */
[----:B------:R-:W-:-:S03]  /*b0b0*/  ULDC UR8, c[0x0][0x658] ;  /* 0x0001960000087ab9 */ /* 0x000fc60000000800 */
[--C-:B------:R-:W-:Y:S02]  /*b0c0*/  SHF.R.U64 R13, R15, UR8, R2.reuse ;  /* 0x000000080f0d7c19 */ /* 0x100fe40008001202 */
[----:B------:R-:W-:-:S03]  /*b0d0*/  SHF.R.U32.HI R19, RZ, UR8, R2 ;  /* 0x00000008ff137c19 */ /* 0x000fc60008011602 */
[----:B------:R-:W-:Y:S02]  /*b0e0*/  IMAD.MOV.U32 R2, RZ, RZ, R13 ;  /* 0x000000ffff027224 */ /* 0x000fe400078e000d */
[----:B------:R-:W-:Y:S01]  /*b0f0*/  IMAD.MOV.U32 R3, RZ, RZ, R19 ;  /* 0x000000ffff037224 */ /* 0x000fe200078e0013 */
[----:B-1----:R-:W-:Y:S06]  /*b100*/  @!P1 BRA `(.L_x_307) ;  /* 0x0000000000289947 */ /* 0x002fec0003800000 */
        /* <DEDUP_REMOVED lines=10> */
.L_x_307:
[----:B------:R-:W1:Y:S01]  /*b1b0*/  LDC R4, c[0x0][0x65c] ;  /* 0x00019700ff047b82 */ /* 0x000e620000000800 */
[----:B------:R-:W-:Y:S01]  /*b1c0*/  ULDC UR8, c[0x0][0x648] ;  /* 0x0001920000087ab9 */ /* 0x000fe20000000800 */
[----:B------:R-:W-:Y:S01]  /*b1d0*/  LOP3.LUT R15, R15, UR13, RZ, 0xc0, !PT ;  /* 0x0000000d0f0f7c12 */ /* 0x000fe2000f8ec0ff */
[----:B--2---:R-:W-:Y:S01]  /*b1e0*/  IMAD.MOV R20, RZ, RZ, -R20 ;  /* 0x000000ffff147224 */ /* 0x004fe200078e0a14 */
[----:B------:R-:W-:Y:S01]  /*b1f0*/  SHF.R.U64 R2, R2, UR8, R3 ;  /* 0x0000000802027c19 */ /* 0x000fe20008001203 */
[----:B------:R-:W-:Y:S01]  /*b200*/  ULDC UR8, c[0x0][0x638] ;  /* 0x00018e0000087ab9 */ /* 0x000fe20000000800 */
[----:B------:R-:W-:Y:S01]  /*b210*/  LOP3.LUT R12, R12, UR4, RZ, 0xc0, !PT ;  /* 0x000000040c0c7c12 */ /* 0x000fe2000f8ec0ff */
[----:B------:R-:W-:Y:S01]  /*b220*/  ULDC UR9, c[0x0][0x610] ;  /* 0x0001840000097ab9 */ /* 0x000fe20000000800 */
[----:B------:R-:W-:Y:S01]  /*b230*/  IMAD.MOV.U32 R3, RZ, RZ, 0x1 ;  /* 0x00000001ff037424 */ /* 0x000fe200078e00ff */
[----:B-1----:R-:W-:Y:S01]  /*b240*/  ISETP.NE.AND P1, PT, R4, 0x1, PT ;  /* 0x000000010400780c */ /* 0x002fe20003f25270 */
[----:B------:R-:W-:-:S02]  /*b250*/  IMAD.MOV R4, RZ, RZ, -R2 ;  /* 0x000000ffff047224 */ /* 0x000fc400078e0a02 */
[----:B------:R-:W-:Y:S02]  /*b260*/  IMAD R2, R2, UR5, R15 ;  /* 0x0000000502027c24 */ /* 0x000fe4000f8e020f */
[----:B------:R-:W-:Y:S01]  /*b270*/  IMAD R13, R4, UR8, R13 ;  /* 0x00000008040d7c24 */ /* 0x000fe2000f8e020d */
[----:B------:R-:W-:-:S07]  /*b280*/  ULDC UR8, c[0x0][0x600] ;  /* 0x0001800000087ab9 */ /* 0x000fce0000000800 */
[----:B0-----:R-:W-:-:S04]  /*b290*/  @P1 IMAD R11, R14, R20, R9 ;  /* 0x000000140e0b1224 */ /* 0x001fc800078e0209 */
[----:B------:R-:W-:Y:S02]  /*b2a0*/  IMAD R11, R2, UR9, R11 ;  /* 0x00000009020b7c24 */ /* 0x000fe4000f8e020b */
[----:B------:R-:W-:-:S05]  /*b2b0*/  IMAD R2, R13, UR8, R12 ;  /* 0x000000080d027c24 */ /* 0x000fca000f8e020c */
[----:B------:R-:W-:Y:S02]  /*b2c0*/  SEL R22, R2, R11, !P1 ;  /* 0x0000000b02167207 */ /* 0x000fe40004800000 */
[----:B------:R-:W-:Y:S01]  /*b2d0*/  SEL R19, R11, R2, !P1 ;  /* 0x000000020b137207 */ /* 0x000fe20004800000 */
[----:B------:R-:W-:-:S07]  /*b2e0*/  IMAD.MOV.U32 R2, RZ, RZ, R10 ;  /* 0x000000ffff027224 */ /* 0x000fce00078e000a */
.L_x_305:
[----:B------:R-:W-:Y:S05]  /*b2f0*/  BSYNC B1 ;  /* 0x0000000000017941 */ /* 0x000fea0003800000 */
.L_x_304:
[----:B------:R-:W-:-:S13]  /*b300*/  LOP3.LUT P1, RZ, R3, 0xff, RZ, 0xc0, !PT ;  /* 0x000000ff03ff7812 */ /* 0x000fda000782c0ff */
[----:B------:R-:W-:Y:S05]  /*b310*/  @P1 BRA `(.L_x_308) ;  /* 0xfffffff400181947 */ /* 0x000fea000383ffff */
[----:B------:R-:W-:Y:S05]  /*b320*/  BSYNC B0 ;  /* 0x0000000000007941 */ /* 0x000fea0003800000 */
.L_x_296:
[----:B------:R-:W-:-:S03]  /*b330*/  UMOV UR8, 0xffffffff ;  /* 0xffffffff00087882 */ /* 0x000fc60000000000 */
[----:B------:R-:W-:Y:S05]  /*b340*/  BRA.DIV UR8, `(.L_x_309) ;  /* 0x0000000a083c7947 */ /* 0x000fea000b800000 */
[----:B------:R-:W-:-:S13]  /*b350*/  ELECT P6, URZ, PT ;  /* 0x00000000003f782f */ /* 0x000fda00038c0000 */
.L_x_332:
[----:B------:R-:W-:Y:S04]  /*b360*/  BSSY B0, `(.L_x_310) ;  /* 0x000006a000007945 */ /* 0x000fe80003800000 */
[----:B------:R-:W-:Y:S05]  /*b370*/  @!P6 BRA `(.L_x_311) ;  /* 0x0000000400a0e947 */ /* 0x000fea0003800000 */
[----:B------:R-:W-:-:S04]  /*b380*/  LOP3.LUT R16, R16, 0x2, RZ, 0xfc, !PT ;  /* 0x0000000210107812 */ /* 0x000fc800078efcff */
[----:B------:R-:W-:-:S13]  /*b390*/  ISETP.NE.AND P0, PT, R16, 0x3, PT ;  /* 0x000000031000780c */ /* 0x000fda0003f05270 */
[----:B------:R-:W-:Y:S05]  /*b3a0*/  @!P0 BRA `(.L_x_312) ;  /* 0x0000000000048947 */ /* 0x000fea0003800000 */
[----:B------:R-:W-:Y:S01]  /*b3b0*/  BPT.TRAP 0x1 ;  /* 0x000000040000795c */ /* 0x000fe20000300000 */
.L_x_312:
[----:B------:R-:W0:Y:S01]  /*b3c0*/  S2R R3, SR_CgaCtaId ;  /* 0x0000000000037919 */ /* 0x000e220000008800 */
[----:B------:R-:W-:Y:S02]  /*b3d0*/  MOV R2, 0x400 ;  /* 0x0000040000027802 */ /* 0x000fe40000000f00 */
[----:B------:R-:W-:Y:S02]  /*b3e0*/  SHF.L.U32 R4, R0, 0x1f, RZ ;  /* 0x0000001f00047819 */ /* 0x000fe400000006ff */
[----:B0-----:R-:W-:-:S05]  /*b3f0*/  LEA R2, R3, R2, 0x18 ;  /* 0x0000000203027211 */ /* 0x001fca00078ec0ff */
[----:B------:R-:W-:-:S04]  /*b400*/  VIADD R2, R2, 0x58 ;  /* 0x0000005802027836 */ /* 0x000fc80000000000 */
[C---:B------:R-:W-:Y:S02]  /*b410*/  IMAD R9, R7.reuse, 0x8, R2 ;  /* 0x0000000807097824 */ /* 0x040fe400078e0202 */
[----:B------:R-:W-:Y:S02]  /*b420*/  VIADD R7, R7, 0x1 ;  /* 0x0000000107077836 */ /* 0x000fe40000000000 */
[----:B------:R-:W0:Y:S03]  /*b430*/  SYNCS.PHASECHK.TRANS64.TRYWAIT P0, [R9+URZ], R4 ;  /* 0x00000004090075a7 */ /* 0x000e26000800017f */
[----:B------:R-:W-:-:S04]  /*b440*/  ISETP.NE.AND P1, PT, R7, 0xb, PT ;  /* 0x0000000b0700780c */ /* 0x000fc80003f25270 */
[----:B------:R-:W-:Y:S02]  /*b450*/  SEL R3, RZ, 0x1, P1 ;  /* 0x00000001ff037807 */ /* 0x000fe40000800000 */
[----:B------:R-:W-:Y:S02]  /*b460*/  SEL R7, R7, RZ, P1 ;  /* 0x000000ff07077207 */ /* 0x000fe40000800000 */
[----:B------:R-:W-:-:S03]  /*b470*/  LOP3.LUT R6, R0, R3, RZ, 0x3c, !PT ;  /* 0x0000000300067212 */ /* 0x000fc600078e3cff */
[----:B------:R-:W-:Y:S01]  /*b480*/  IMAD R8, R7, 0x8, R2 ;  /* 0x0000000807087824 */ /* 0x000fe200078e0202 */
[----:B------:R-:W-:Y:S01]  /*b490*/  SHF.L.U32 R5, R6, 0x1f, RZ ;  /* 0x0000001f06057819 */ /* 0x000fe200000006ff */
[----:B0-----:R-:W-:Y:S06]  /*b4a0*/  @!P0 BRA `(.L_x_313) ;  /* 0x0000000800048947 */ /* 0x001fec0003800000 */
.L_x_333:
[----:B------:R-:W1:Y:S01]  /*b4b0*/  SYNCS.PHASECHK.TRANS64.TRYWAIT P0, [R8+URZ], R5 ;  /* 0x00000005080075a7 */ /* 0x000e62000800017f */
[----:B------:R-:W-:-:S05]  /*b4c0*/  VIADD R0, R7, 0x1 ;  /* 0x0000000107007836 */ /* 0x000fca0000000000 */
[----:B------:R-:W-:-:S04]  /*b4d0*/  ISETP.NE.AND P1, PT, R0, 0xb, PT ;  /* 0x0000000b0000780c */ /* 0x000fc80003f25270 */
[----:B------:R-:W-:Y:S02]  /*b4e0*/  SEL R3, RZ, 0x1, P1 ;  /* 0x00000001ff037807 */ /* 0x000fe40000800000 */
[----:B------:R-:W-:Y:S02]  /*b4f0*/  SEL R7, R0, RZ, P1 ;  /* 0x000000ff00077207 */ /* 0x000fe40000800000 */
[----:B------:R-:W-:-:S03]  /*b500*/  LOP3.LUT R6, R6, R3, RZ, 0x3c, !PT ;  /* 0x0000000306067212 */ /* 0x000fc600078e3cff */
[----:B0-----:R-:W-:Y:S01]  /*b510*/  IMAD R9, R7, 0x8, R2 ;  /* 0x0000000807097824 */ /* 0x001fe200078e0202 */
[----:B------:R-:W-:Y:S01]  /*b520*/  SHF.L.U32 R4, R6, 0x1f, RZ ;  /* 0x0000001f06047819 */ /* 0x000fe200000006ff */
[----:B-1----:R-:W-:Y:S06]  /*b530*/  @!P0 BRA `(.L_x_314) ;  /* 0x0000000400f48947 */ /* 0x002fec0003800000 */
.L_x_334:
        /* <DEDUP_REMOVED lines=9> */
.L_x_335:
        /* <DEDUP_REMOVED lines=9> */
.L_x_336:
        /* <DEDUP_REMOVED lines=9> */
.L_x_337:
        /* <DEDUP_REMOVED lines=9> */
.L_x_338:
        /* <DEDUP_REMOVED lines=9> */
.L_x_339:
        /* <DEDUP_REMOVED lines=9> */
.L_x_340:
[----:B------:R-:W1:Y:S01]  /*b8a0*/  SYNCS.PHASECHK.TRANS64.TRYWAIT P0, [R9+URZ], R4 ;  /* 0x00000004090075a7 */ /* 0x000e62000800017f */
[----:B------:R-:W-:-:S05]  /*b8b0*/  VIADD R0, R7, 0x1 ;  /* 0x0000000107007836 */ /* 0x000fca0000000000 */
[----:B------:R-:W-:-:S04]  /*b8c0*/  ISETP.NE.AND P1, PT, R0, 0xb, PT ;  /* 0x0000000b0000780c */ /* 0x000fc80003f25270 */
[----:B------:R-:W-:Y:S02]  /*b8d0*/  SEL R3, RZ, 0x1, P1 ;  /* 0x00000001ff037807 */ /* 0x000fe40000800000 */
[----:B------:R-:W-:Y:S02]  /*b8e0*/  SEL R7, R0, RZ, P1 ;  /* 0x000000ff00077207 */ /* 0x000fe40000800000 */
[----:B------:R-:W-:-:S03]  /*b8f0*/  LOP3.LUT R11, R6, R3, RZ, 0x3c, !PT ;  /* 0x00000003060b7212 */ /* 0x000fc600078e3cff */
[----:B------:R-:W-:Y:S01]  /*b900*/  IMAD R6, R7, 0x8, R2 ;  /* 0x0000000807067824 */ /* 0x000fe200078e0202 */
[----:B0-----:R-:W-:Y:S01]  /*b910*/  SHF.L.U32 R5, R11, 0x1f, RZ ;  /* 0x0000001f0b057819 */ /* 0x001fe200000006ff */
[----:B-1----:R-:W-:Y:S06]  /*b920*/  @!P0 BRA `(.L_x_321) ;  /* 0x0000000400848947 */ /* 0x002fec0003800000 */
.L_x_341:
[----:B------:R-:W1:Y:S01]  /*b930*/  SYNCS.PHASECHK.TRANS64.TRYWAIT P0, [R6+URZ], R5 ;  /* 0x00000005060075a7 */ /* 0x000e62000800017f */
[----:B------:R-:W-:-:S05]  /*b940*/  VIADD R0, R7, 0x1 ;  /* 0x0000000107007836 */ /* 0x000fca0000000000 */
[----:B------:R-:W-:-:S04]  /*b950*/  ISETP.NE.AND P1, PT, R0, 0xb, PT ;  /* 0x0000000b0000780c */ /* 0x000fc80003f25270 */
[----:B0-----:R-:W-:Y:S02]  /*b960*/  SEL R4, RZ, 0x1, P1 ;  /* 0x00000001ff047807 */ /* 0x001fe40000800000 */
[----:B------:R-:W-:Y:S02]  /*b970*/  SEL R3, R0, RZ, P1 ;  /* 0x000000ff00037207 */ /* 0x000fe40000800000 */
[----:B------:R-:W-:Y:S01]  /*b980*/  LOP3.LUT R0, R11, R4, RZ, 0x3c, !PT ;  /* 0x000000040b007212 */ /* 0x000fe200078e3cff */
[----:B-1----:R-:W-:Y:S06]  /*b990*/  @!P0 BRA `(.L_x_322) ;  /* 0x00000004007c8947 */ /* 0x002fec0003800000 */
.L_x_342:
[----:B------:R-:W-:Y:S01]  /*b9a0*/  IMAD R3, R3, 0x8, R2 ;  /* 0x0000000803037824 */ /* 0x000fe200078e0202 */
[----:B------:R-:W-:-:S07]  /*b9b0*/  SHF.L.U32 R0, R0, 0x1f, RZ ;  /* 0x0000001f00007819 */ /* 0x000fce00000006ff */
.L_x_323:
[----:B-1----:R1:W2:Y:S02]  /*b9c0*/  SYNCS.PHASECHK.TRANS64.TRYWAIT P0, [R3+URZ], R0 ;  /* 0x00000000030075a7 */ /* 0x0022a4000800017f */
[----:B--2---:R-:W-:Y:S05]  /*b9d0*/  @!P0 NANOSLEEP.SYNCS 0x989680 ;  /* 0x009896800000895d */ /* 0x004fea0003900000 */
[----:B------:R-:W2:Y:S02]  /*b9e0*/  @!P0 SYNCS.PHASECHK.TRANS64 P0, [R3+URZ], R0 ;  /* 0x00000000030085a7 */ /* 0x000ea4000800007f */
[----:B--2---:R-:W-:Y:S05]  /*b9f0*/  @!P0 BRA `(.L_x_323) ;  /* 0xfffffffc00f08947 */ /* 0x004fea000383ffff */
.L_x_311:
[----:B------:R-:W-:Y:S05]  /*ba00*/  BSYNC B0 ;  /* 0x0000000000007941 */ /* 0x000fea0003800000 */
.L_x_310:
[----:B------:R-:W-:Y:S05]  /*ba10*/  EXIT ;  /* 0x000000000000794d */ /* 0x000fea0003800000 */
.L_x_20:
[----:B-1----:R1:W2:Y:S02]  /*ba20*/  SYNCS.PHASECHK.TRANS64.TRYWAIT P0, [R161+URZ], R0 ;  /* 0x00000000a10075a7 */ /* 0x0022a4000800017f */
[----:B--2---:R-:W-:Y:S05]  /*ba30*/  @!P0 NANOSLEEP.SYNCS 0x989680 ;  /* 0x009896800000895d */ /* 0x004fea0003900000 */
[----:B------:R-:W2:Y:S02]  /*ba40*/  @!P0 SYNCS.PHASECHK.TRANS64 P0, [R161+URZ], R0 ;  /* 0x00000000a10085a7 */ /* 0x000ea4000800007f */
[----:B--2---:R-:W-:Y:S05]  /*ba50*/  @!P0 BRA `(.L_x_20) ;  /* 0xfffffffc00f08947 */ /* 0x004fea000383ffff */
[----:B------:R-:W-:Y:S05]  /*ba60*/  BRA `(.L_x_324) ;  /* 0xffffff5c00607947 */ /* 0x000fea000383ffff */
.L_x_25:
[----:B--2---:R2:W3:Y:S02]  /*ba70*/  SYNCS.PHASECHK.TRANS64.TRYWAIT P1, [R3+URZ], R0 ;  /* 0x00000000030075a7 */ /* 0x0044e4000802017f */
[----:B---3--:R-:W-:Y:S05]  /*ba80*/  @!P1 NANOSLEEP.SYNCS 0x989680 ;  /* 0x009896800000995d */ /* 0x008fea0003900000 */
[----:B------:R-:W3:Y:S02]  /*ba90*/  @!P1 SYNCS.PHASECHK.TRANS64 P1, [R3+URZ], R0 ;  /* 0x00000000030095a7 */ /* 0x000ee4000802007f */
[----:B---3--:R-:W-:Y:S05]  /*baa0*/  @!P1 BRA `(.L_x_25) ;  /* 0xfffffffc00f09947 */ /* 0x008fea000383ffff */
[----:B------:R-:W-:Y:S05]  /*bab0*/  BRA `(.L_x_24) ;  /* 0xffffff5c00cc7947 */ /* 0x000fea000383ffff */
.L_x_30:
[----:B--2---:R-:W-:-:S04]  /*bac0*/  IMAD.U32 R5, RZ, RZ, UR4 ;  /* 0x00000004ff057e24 */ /* 0x004fc8000f8e00ff */
[----:B------:R2:W3:Y:S03]  /*bad0*/  SYNCS.PHASECHK.TRANS64.TRYWAIT P1, [R5+URZ], R4 ;  /* 0x00000004050075a7 */ /* 0x0004e6000802017f */
[----:B---3--:R-:W-:Y:S05]  /*bae0*/  @!P1 NANOSLEEP.SYNCS 0x989680 ;  /* 0x009896800000995d */ /* 0x008fea0003900000 */
[----:B------:R-:W3:Y:S02]  /*baf0*/  @!P1 SYNCS.PHASECHK.TRANS64 P1, [R5+URZ], R4 ;  /* 0x00000004050095a7 */ /* 0x000ee4000802007f */
[----:B---3--:R-:W-:Y:S05]  /*bb00*/  @!P1 BRA `(.L_x_30) ;  /* 0xfffffffc00ec9947 */ /* 0x008fea000383ffff */
[----:B------:R-:W-:Y:S05]  /*bb10*/  BRA `(.L_x_29) ;  /* 0xffffff6000607947 */ /* 0x000fea000383ffff */
.L_x_36:
[----:B-1----:R1:W2:Y:S02]  /*bb20*/  SYNCS.PHASECHK.TRANS64.TRYWAIT P0, [R161+URZ+0x10], R0 ;  /* 0x00001000a10075a7 */ /* 0x0022a4000800017f */
[----:B--2---:R-:W-:Y:S05]  /*bb30*/  @!P0 NANOSLEEP.SYNCS 0x989680 ;  /* 0x009896800000895d */ /* 0x004fea0003900000 */
[----:B------:R-:W2:Y:S02]  /*bb40*/  @!P0 SYNCS.PHASECHK.TRANS64 P0, [R161+URZ+0x10], R0 ;  /* 0x00001000a10085a7 */ /* 0x000ea4000800007f */
[----:B--2---:R-:W-:Y:S05]  /*bb50*/  @!P0 BRA `(.L_x_36) ;  /* 0xfffffffc00f08947 */ /* 0x004fea000383ffff */
[----:B------:R-:W-:Y:S05]  /*bb60*/  BRA `(.L_x_325) ;  /* 0xffffff6400707947 */ /* 0x000fea000383ffff */
.L_x_297:
[----:B------:R-:W-:Y:S01]  /*bb70*/  BSSY B1, `(.L_x_326) ;  /* 0x0000006000017945 */ /* 0x000fe20003800000 */
[----:B------:R-:W-:-:S07]  /*bb80*/  IMAD.MOV.U32 R15, RZ, RZ, -0x1 ;  /* 0xffffffffff0f7424 */ /* 0x000fce00078e00ff */
[----:B-----5:R-:W-:Y:S05]  /*bb90*/  WARPSYNC.COLLECTIVE R15, `(.L_x_327) ;  /* 0x000000000f0c7348 */ /* 0x020fea0003c00000 */
[----:B------:R-:W-:Y:S02]  /*bba0*/  ELECT P6, UR62, PT ;  /* 0x00000000003e782f */ /* 0x000fe400038c0000 */
[----:B------:R-:W-:Y:S01]  /*bbb0*/  MOV R14, UR62 ;  /* 0x0000003e000e7c02 */ /* 0x000fe20008000f00 */
[----:B-----5:R-:W-:Y:S10]  /*bbc0*/  ENDCOLLECTIVE ;  /* 0x000000000000791b */ /* 0x020ff40003800000 */
.L_x_327:
[----:B------:R-:W-:Y:S05]  /*bbd0*/  BSYNC B1 ;  /* 0x0000000000017941 */ /* 0x000fea0003800000 */
.L_x_326:
[----:B------:R-:W-:Y:S05]  /*bbe0*/  BRA `(.L_x_328) ;  /* 0xffffffe800f07947 */ /* 0x000fea000383ffff */
.L_x_300:
[----:B0-----:R0:W1:Y:S02]  /*bbf0*/  SYNCS.PHASECHK.TRANS64.TRYWAIT P1, [R10+URZ+0x58], R5 ;  /* 0x000058050a0075a7 */ /* 0x001064000802017f */
[----:B-1----:R-:W-:Y:S05]  /*bc00*/  @!P1 NANOSLEEP.SYNCS 0x989680 ;  /* 0x009896800000995d */ /* 0x002fea0003900000 */
[----:B------:R-:W1:Y:S02]  /*bc10*/  @!P1 SYNCS.PHASECHK.TRANS64 P1, [R10+URZ+0x58], R5 ;  /* 0x000058050a0095a7 */ /* 0x000e64000802007f */
[----:B-1----:R-:W-:Y:S05]  /*bc20*/  @!P1 BRA `(.L_x_300) ;  /* 0xfffffffc00f09947 */ /* 0x002fea000383ffff */
[----:B------:R-:W-:Y:S05]  /*bc30*/  BRA `(.L_x_329) ;  /* 0xffffffec00287947 */ /* 0x000fea000383ffff */
.L_x_309:
[----:B------:R-:W-:Y:S01]  /*bc40*/  BSSY B0, `(.L_x_330) ;  /* 0x0000006000007945 */ /* 0x000fe20003800000 */
[----:B------:R-:W-:-:S07]  /*bc50*/  IMAD.MOV.U32 R15, RZ, RZ, -0x1 ;  /* 0xffffffffff0f7424 */ /* 0x000fce00078e00ff */
[----:B-----5:R-:W-:Y:S05]  /*bc60*/  WARPSYNC.COLLECTIVE R15, `(.L_x_331) ;  /* 0x000000000f0c7348 */ /* 0x020fea0003c00000 */
[----:B------:R-:W-:Y:S02]  /*bc70*/  ELECT P6, UR62, PT ;  /* 0x00000000003e782f */ /* 0x000fe400038c0000 */
[----:B------:R-:W-:Y:S01]  /*bc80*/  MOV R14, UR62 ;  /* 0x0000003e000e7c02 */ /* 0x000fe20008000f00 */
[----:B-----5:R-:W-:Y:S10]  /*bc90*/  ENDCOLLECTIVE ;  /* 0x000000000000791b */ /* 0x020ff40003800000 */
.L_x_331:
[----:B------:R-:W-:Y:S05]  /*bca0*/  BSYNC B0 ;  /* 0x0000000000007941 */ /* 0x000fea0003800000 */
.L_x_330:
[----:B------:R-:W-:Y:S05]  /*bcb0*/  BRA `(.L_x_332) ;  /* 0xfffffff400a87947 */ /* 0x000fea000383ffff */
.L_x_313:
[----:B0-----:R0:W1:Y:S02]  /*bcc0*/  SYNCS.PHASECHK.TRANS64.TRYWAIT P0, [R9+URZ], R4 ;  /* 0x00000004090075a7 */ /* 0x001064000800017f */
[----:B-1----:R-:W-:Y:S05]  /*bcd0*/  @!P0 NANOSLEEP.SYNCS 0x989680 ;  /* 0x009896800000895d */ /* 0x002fea0003900000 */
[----:B------:R-:W1:Y:S02]  /*bce0*/  @!P0 SYNCS.PHASECHK.TRANS64 P0, [R9+URZ], R4 ;  /* 0x00000004090085a7 */ /* 0x000e64000800007f */
[----:B-1----:R-:W-:Y:S05]  /*bcf0*/  @!P0 BRA `(.L_x_313) ;  /* 0xfffffffc00f08947 */ /* 0x002fea000383ffff */
[----:B------:R-:W-:Y:S05]  /*bd00*/  BRA `(.L_x_333) ;  /* 0xfffffff400e87947 */ /* 0x000fea000383ffff */
.L_x_314:
[----:B0-----:R0:W1:Y:S02]  /*bd10*/  SYNCS.PHASECHK.TRANS64.TRYWAIT P0, [R8+URZ], R5 ;  /* 0x00000005080075a7 */ /* 0x001064000800017f */
[----:B-1----:R-:W-:Y:S05]  /*bd20*/  @!P0 NANOSLEEP.SYNCS 0x989680 ;  /* 0x009896800000895d */ /* 0x002fea0003900000 */
[----:B------:R-:W1:Y:S02]  /*bd30*/  @!P0 SYNCS.PHASECHK.TRANS64 P0, [R8+URZ], R5 ;  /* 0x00000005080085a7 */ /* 0x000e64000800007f */
[----:B-1----:R-:W-:Y:S05]  /*bd40*/  @!P0 BRA `(.L_x_314) ;  /* 0xfffffffc00f08947 */ /* 0x002fea000383ffff */
[----:B------:R-:W-:Y:S05]  /*bd50*/  BRA `(.L_x_334) ;  /* 0xfffffff400f87947 */ /* 0x000fea000383ffff */
.L_x_315:
[----:B0-----:R0:W1:Y:S02]  /*bd60*/  SYNCS.PHASECHK.TRANS64.TRYWAIT P0, [R9+URZ], R4 ;  /* 0x00000004090075a7 */ /* 0x001064000800017f */
[----:B-1----:R-:W-:Y:S05]  /*bd70*/  @!P0 NANOSLEEP.SYNCS 0x989680 ;  /* 0x009896800000895d */ /* 0x002fea0003900000 */
[----:B------:R-:W1:Y:S02]  /*bd80*/  @!P0 SYNCS.PHASECHK.TRANS64 P0, [R9+URZ], R4 ;  /* 0x00000004090085a7 */ /* 0x000e64000800007f */
[----:B-1----:R-:W-:Y:S05]  /*bd90*/  @!P0 BRA `(.L_x_315) ;  /* 0xfffffffc00f08947 */ /* 0x002fea000383ffff */
[----:B------:R-:W-:Y:S05]  /*bda0*/  BRA `(.L_x_335) ;  /* 0xfffffff800087947 */ /* 0x000fea000383ffff */
.L_x_316:
[----:B0-----:R0:W1:Y:S02]  /*bdb0*/  SYNCS.PHASECHK.TRANS64.TRYWAIT P0, [R8+URZ], R5 ;  /* 0x00000005080075a7 */ /* 0x001064000800017f */
[----:B-1----:R-:W-:Y:S05]  /*bdc0*/  @!P0 NANOSLEEP.SYNCS 0x989680 ;  /* 0x009896800000895d */ /* 0x002fea0003900000 */
[----:B------:R-:W1:Y:S02]  /*bdd0*/  @!P0 SYNCS.PHASECHK.TRANS64 P0, [R8+URZ], R5 ;  /* 0x00000005080085a7 */ /* 0x000e64000800007f */
[----:B-1----:R-:W-:Y:S05]  /*bde0*/  @!P0 BRA `(.L_x_316) ;  /* 0xfffffffc00f08947 */ /* 0x002fea000383ffff */
[----:B------:R-:W-:Y:S05]  /*bdf0*/  BRA `(.L_x_336) ;  /* 0xfffffff800187947 */ /* 0x000fea000383ffff */
.L_x_317:
[----:B0-----:R0:W1:Y:S02]  /*be00*/  SYNCS.PHASECHK.TRANS64.TRYWAIT P0, [R9+URZ], R4 ;  /* 0x00000004090075a7 */ /* 0x001064000800017f */
[----:B-1----:R-:W-:Y:S05]  /*be10*/  @!P0 NANOSLEEP.SYNCS 0x989680 ;  /* 0x009896800000895d */ /* 0x002fea0003900000 */
[----:B------:R-:W1:Y:S02]  /*be20*/  @!P0 SYNCS.PHASECHK.TRANS64 P0, [R9+URZ], R4 ;  /* 0x00000004090085a7 */ /* 0x000e64000800007f */
[----:B-1----:R-:W-:Y:S05]  /*be30*/  @!P0 BRA `(.L_x_317) ;  /* 0xfffffffc00f08947 */ /* 0x002fea000383ffff */
[----:B------:R-:W-:Y:S05]  /*be40*/  BRA `(.L_x_337) ;  /* 0xfffffff800287947 */ /* 0x000fea000383ffff */
.L_x_318:
[----:B0-----:R0:W1:Y:S02]  /*be50*/  SYNCS.PHASECHK.TRANS64.TRYWAIT P0, [R8+URZ], R5 ;  /* 0x00000005080075a7 */ /* 0x001064000800017f */
[----:B-1----:R-:W-:Y:S05]  /*be60*/  @!P0 NANOSLEEP.SYNCS 0x989680 ;  /* 0x009896800000895d */ /* 0x002fea0003900000 */
[----:B------:R-:W1:Y:S02]  /*be70*/  @!P0 SYNCS.PHASECHK.TRANS64 P0, [R8+URZ], R5 ;  /* 0x00000005080085a7 */ /* 0x000e64000800007f */
[----:B-1----:R-:W-:Y:S05]  /*be80*/  @!P0 BRA `(.L_x_318) ;  /* 0xfffffffc00f08947 */ /* 0x002fea000383ffff */
[----:B------:R-:W-:Y:S05]  /*be90*/  BRA `(.L_x_338) ;  /* 0xfffffff800387947 */ /* 0x000fea000383ffff */
.L_x_319:
[----:B0-----:R0:W1:Y:S02]  /*bea0*/  SYNCS.PHASECHK.TRANS64.TRYWAIT P0, [R9+URZ], R4 ;  /* 0x00000004090075a7 */ /* 0x001064000800017f */
[----:B-1----:R-:W-:Y:S05]  /*beb0*/  @!P0 NANOSLEEP.SYNCS 0x989680 ;  /* 0x009896800000895d */ /* 0x002fea0003900000 */
[----:B------:R-:W1:Y:S02]  /*bec0*/  @!P0 SYNCS.PHASECHK.TRANS64 P0, [R9+URZ], R4 ;  /* 0x00000004090085a7 */ /* 0x000e64000800007f */
[----:B-1----:R-:W-:Y:S05]  /*bed0*/  @!P0 BRA `(.L_x_319) ;  /* 0xfffffffc00f08947 */ /* 0x002fea000383ffff */
[----:B------:R-:W-:Y:S05]  /*bee0*/  BRA `(.L_x_339) ;  /* 0xfffffff800487947 */ /* 0x000fea000383ffff */
.L_x_320:
[----:B0-----:R0:W1:Y:S02]  /*bef0*/  SYNCS.PHASECHK.TRANS64.TRYWAIT P0, [R8+URZ], R5 ;  /* 0x00000005080075a7 */ /* 0x001064000800017f */
[----:B-1----:R-:W-:Y:S05]  /*bf00*/  @!P0 NANOSLEEP.SYNCS 0x989680 ;  /* 0x009896800000895d */ /* 0x002fea0003900000 */
[----:B------:R-:W1:Y:S02]  /*bf10*/  @!P0 SYNCS.PHASECHK.TRANS64 P0, [R8+URZ], R5 ;  /* 0x00000005080085a7 */ /* 0x000e64000800007f */
[----:B-1----:R-:W-:Y:S05]  /*bf20*/  @!P0 BRA `(.L_x_320) ;  /* 0xfffffffc00f08947 */ /* 0x002fea000383ffff */
[----:B------:R-:W-:Y:S05]  /*bf30*/  BRA `(.L_x_340) ;  /* 0xfffffff800587947 */ /* 0x000fea000383ffff */
.L_x_321:
[----:B0-----:R0:W1:Y:S02]  /*bf40*/  SYNCS.PHASECHK.TRANS64.TRYWAIT P0, [R9+URZ], R4 ;  /* 0x00000004090075a7 */ /* 0x001064000800017f */
[----:B-1----:R-:W-:Y:S05]  /*bf50*/  @!P0 NANOSLEEP.SYNCS 0x989680 ;  /* 0x009896800000895d */ /* 0x002fea0003900000 */
[----:B------:R-:W1:Y:S02]  /*bf60*/  @!P0 SYNCS.PHASECHK.TRANS64 P0, [R9+URZ], R4 ;  /* 0x00000004090085a7 */ /* 0x000e64000800007f */
[----:B-1----:R-:W-:Y:S05]  /*bf70*/  @!P0 BRA `(.L_x_321) ;  /* 0xfffffffc00f08947 */ /* 0x002fea000383ffff */
[----:B------:R-:W-:Y:S05]  /*bf80*/  BRA `(.L_x_341) ;  /* 0xfffffff800687947 */ /* 0x000fea000383ffff */
.L_x_322:
[----:B0-----:R0:W1:Y:S02]  /*bf90*/  SYNCS.PHASECHK.TRANS64.TRYWAIT P0, [R6+URZ], R5 ;  /* 0x00000005060075a7 */ /* 0x001064000800017f */
[----:B-1----:R-:W-:Y:S05]  /*bfa0*/  @!P0 NANOSLEEP.SYNCS 0x989680 ;  /* 0x009896800000895d */ /* 0x002fea0003900000 */
[----:B------:R-:W1:Y:S02]  /*bfb0*/  @!P0 SYNCS.PHASECHK.TRANS64 P0, [R6+URZ], R5 ;  /* 0x00000005060085a7 */ /* 0x000e64000800007f */
[----:B-1----:R-:W-:Y:S05]  /*bfc0*/  @!P0 BRA `(.L_x_322) ;  /* 0xfffffffc00f08947 */ /* 0x002fea000383ffff */
[----:B------:R-:W-:Y:S05]  /*bfd0*/  BRA `(.L_x_342) ;  /* 0xfffffff800707947 */ /* 0x000fea000383ffff */
.L_x_343:
[----:B------:R-:W-:-:S00]  /*bfe0*/  BRA `(.L_x_343) ;  /* 0xfffffffc00fc7947 */ /* 0x000fc0000383ffff */
[----:B------:R-:W-:-:S00]  /*bff0*/  NOP ;  /* 0x0000000000007918 */ /* 0x000fc00000000000 */
        /* <DEDUP_REMOVED lines=8> */
.L_x_344:


//--------------------- .nv.global.init           --------------------------
	.section	.nv.global.init,"aw",@progbits
.nv.global.init:
	.type		$str$22,@object
	.size		$str$22,($str$23 - $str$22)
$str$22:
        /*0000*/ 	.byte	0x6b, 0x5f, 0x74, 0x69, 0x6c, 0x65, 0x5f, 0x63, 0x6f, 0x75, 0x6e, 0x74, 0x20, 0x3e, 0x3d, 0x20
        /*0010*/ 	.byte	0x31, 0x00
	.type		$str$23,@object
	.size		$str$23,(__unnamed_1 - $str$23)
$str$23:
        /*0012*/ 	.byte	0x2f, 0x74, 0x6d, 0x70, 0x2f, 0x63, 0x75, 0x74, 0x6c, 0x61, 0x73, 0x73, 0x5f, 0x73, 0x77, 0x65
        /*0022*/ 	.byte	0x65, 0x70, 0x5f, 0x73, 0x72, 0x63, 0x2f, 0x69, 0x6e, 0x63, 0x6c, 0x75, 0x64, 0x65, 0x2f, 0x63
        /*0032*/ 	.byte	0x75, 0x74, 0x6c, 0x61, 0x73, 0x73, 0x2f, 0x67, 0x65, 0x6d, 0x6d, 0x2f, 0x63, 0x6f, 0x6c, 0x6c
        /*0042*/ 	.byte	0x65, 0x63, 0x74, 0x69, 0x76, 0x65, 0x2f, 0x73, 0x6d, 0x39, 0x30, 0x5f, 0x6d, 0x6d, 0x61, 0x5f
        /*0052*/ 	.byte	0x74, 0x6d, 0x61, 0x5f, 0x67, 0x6d, 0x6d, 0x61, 0x5f, 0x73, 0x73, 0x5f, 0x77, 0x61, 0x72, 0x70
        /*0062*/ 	.byte	0x73, 0x70, 0x65, 0x63, 0x69, 0x61, 0x6c, 0x69, 0x7a, 0x65, 0x64, 0x2e, 0x68, 0x70, 0x70, 0x00
	.type		__unnamed_1,@object
	.size		__unnamed_1,(.L_0 - __unnamed_1)
__unnamed_1:
        /*0072*/ 	.byte	0x76, 0x6f, 0x69, 0x64, 0x20, 0x63, 0x75, 0x74, 0x6c, 0x61, 0x73, 0x73, 0x3a, 0x3a, 0x67, 0x65
        /* <DEDUP_REMOVED lines=181> */
        /*0bd2*/ 	.byte	0x6e, 0x74, 0x69, 0x74, 0x79, 0x5d, 0x00
.L_0:


//--------------------- .nv.shared._ZN7cutlass13device_kernelINS_4gemm6kernel13GemmUniversalIN4cute5tupleIJiiiiEEENS1_10collective13CollectiveMmaINS1_34MainloopSm90TmaGmmaWarpSpecializedILi11ENS5_IJNS4_1CILi2EEENSA_ILi4EEENSA_ILi1EEEEEENS1_32KernelTmaWarpSpecializedPingpongEEENS5_IJNSA_ILi64EEENSA_ILi256EEENSA_ILi32EEEEEENS_10bfloat16_tENS5_IJlSD_lEEESL_SM_NS4_8TiledMMAINS4_8MMA_AtomIJNS4_4SM904GMMA28MMA_64x256x16_F32BF16BF16_SSILNSQ_5MajorE0ELSS_0ELNSQ_7ScaleInE1ELST_1EEEEEENS4_6LayoutINS5_IJSD_SD_SD_EEENS5_IJNSA_ILi0EEESY_SY_EEEEENS5_IJNS4_10UnderscoreES11_S11_EEEEENS4_23SM90_TMA_LOAD_MULTICASTENS4_14ComposedLayoutINS4_7SwizzleILi2ELi4ELi3EEENS4_18smem_ptr_flag_bitsILi16EEENSW_INS5_IJNSA_ILi8EEESJ_EEENS5_IJSJ_SD_EEEEEEEvNS4_8identityES14_S1E_vS1F_EENS_8epilogue10collective6detail29Sm90TmaWarpSpecializedAdapterINS1I_15DefaultEpilogueISL_SM_SM_NS1H_6thread17LinearCombinationISL_Li1EffLNS1M_9ScaleType4KindE0ELNS_15FloatRoundStyleE2ESL_EENS1_15EpilogueDefaultEEEEEvvEEEEvNT_6ParamsE --------------------------
	.section	.nv.shared._ZN7cutlass13device_kernelINS_4gemm6kernel13GemmUniversalIN4cute5tupleIJiiiiEEENS1_10collective13CollectiveMmaINS1_34MainloopSm90TmaGmmaWarpSpecializedILi11ENS5_IJNS4_1CILi2EEENSA_ILi4EEENSA_ILi1EEEEEENS1_32KernelTmaWarpSpecializedPingpongEEENS5_IJNSA_ILi64EEENSA_ILi256EEENSA_ILi32EEEEEENS_10bfloat16_tENS5_IJlSD_lEEESL_SM_NS4_8TiledMMAINS4_8MMA_AtomIJNS4_4SM904GMMA28MMA_64x256x16_F32BF16BF16_SSILNSQ_5MajorE0ELSS_0ELNSQ_7ScaleInE1ELST_1EEEEEENS4_6LayoutINS5_IJSD_SD_SD_EEENS5_IJNSA_ILi0EEESY_SY_EEEEENS5_IJNS4_10UnderscoreES11_S11_EEEEENS4_23SM90_TMA_LOAD_MULTICASTENS4_14ComposedLayoutINS4_7SwizzleILi2ELi4ELi3EEENS4_18smem_ptr_flag_bitsILi16EEENSW_INS5_IJNSA_ILi8EEESJ_EEENS5_IJSJ_SD_EEEEEEEvNS4_8identityES14_S1E_vS1F_EENS_8epilogue10collective6detail29Sm90TmaWarpSpecializedAdapterINS1I_15DefaultEpilogueISL_SM_SM_NS1H_6thread17LinearCombinationISL_Li1EffLNS1M_9ScaleType4KindE0ELNS_15FloatRoundStyleE2ESL_EENS1_15EpilogueDefaultEEEEEvvEEEEvNT_6ParamsE,"aw",@nobits
	.sectionflags	@""
	.align	16
	.zero		1024


//--------------------- .nv.shared.reserved.0     --------------------------
	.section	.nv.shared.reserved.0,"aw",@nobits
	.weak		__nv_reservedSMEM_offset_0_alias
	.size		__nv_reservedSMEM_offset_0_alias, 0, 0
	.other		__nv_reservedSMEM_offset_0_alias,@"STO_CUDA_RESERVED_SHARED STV_DEFAULT"
__nv_reservedSMEM_offset_0_alias:
	.zero		0


//--------------------- .nv.global                --------------------------
	.section	.nv.global,"aw",@nobits
.nv.global:
	.type		_ZN40_INTERNAL_b015c398_4_k_cu_27fe280a_254174cute1_E,@object
	.size		_ZN40_INTERNAL_b015c398_4_k_cu_27fe280a_254174cute1_E,(_ZN40_INTERNAL_b015c398_4_k_cu_27fe280a_254174cuda3std3__45__cpo6cbeginE - _ZN40_INTERNAL_b015c398_4_k_cu_27fe280a_254174cute1_E)
_ZN40_INTERNAL_b015c398_4_k_cu_27fe280a_254174cute1_E:
	.zero		1
	.type		_ZN40_INTERNAL_b015c398_4_k_cu_27fe280a_254174cuda3std3__45__cpo6cbeginE,@object
	.size		_ZN40_INTERNAL_b015c398_4_k_cu_27fe280a_254174cuda3std3__45__cpo6cbeginE,(_ZN40_INTERNAL_b015c398_4_k_cu_27fe280a_254174cuda3std3__48in_placeE - _ZN40_INTERNAL_b015c398_4_k_cu_27fe280a_254174cuda3std3__45__cpo6cbeginE)
_ZN40_INTERNAL_b015c398_4_k_cu_27fe280a_254174cuda3std3__45__cpo6cbeginE:
	.zero		1
	.type		_ZN40_INTERNAL_b015c398_4_k_cu_27fe280a_254174cuda3std3__48in_placeE,@object
	.size		_ZN40_INTERNAL_b015c398_4_k_cu_27fe280a_254174cuda3std3__48in_placeE,(_ZN40_INTERNAL_b015c398_4_k_cu_27fe280a_254174cuda3std6ranges3__45__cpo9iter_moveE - _ZN40_INTERNAL_b015c398_4_k_cu_27fe280a_254174cuda3std3__48in_placeE)
_ZN40_INTERNAL_b015c398_4_k_cu_27fe280a_254174cuda3std3__48in_placeE:
	.zero		1
	.type		_ZN40_INTERNAL_b015c398_4_k_cu_27fe280a_254174cuda3std6ranges3__45__cpo9iter_moveE,@object
	.size		_ZN40_INTERNAL_b015c398_4_k_cu_27fe280a_254174cuda3std6ranges3__45__cpo9iter_moveE,(_ZN40_INTERNAL_b015c398_4_k_cu_27fe280a_254174cuda3std3__45__cpo5beginE - _ZN40_INTERNAL_b015c398_4_k_cu_27fe280a_254174cuda3std6ranges3__45__cpo9iter_moveE)
_ZN40_INTERNAL_b015c398_4_k_cu_27fe280a_254174cuda3std6ranges3__45__cpo9iter_moveE:
	.zero		1
	.type		_ZN40_INTERNAL_b015c398_4_k_cu_27fe280a_254174cuda3std3__45__cpo5beginE,@object
	.size		_ZN40_INTERNAL_b015c398_4_k_cu_27fe280a_254174cuda3std3__45__cpo5beginE,(_ZN40_INTERNAL_b015c398_4_k_cu_27fe280a_254174cuda3std3__442_GLOBAL__N__b015c398_4_k_cu_27fe280a_254176ignoreE - _ZN40_INTERNAL_b015c398_4_k_cu_27fe280a_254174cuda3std3__45__cpo5beginE)
_ZN40_INTERNAL_b015c398_4_k_cu_27fe280a_254174cuda3std3__45__cpo5beginE:
	.zero		1
	.type		_ZN40_INTERNAL_b015c398_4_k_cu_27fe280a_254174cuda3std3__442_GLOBAL__N__b015c398_4_k_cu_27fe280a_254176ignoreE,@object
	.size		_ZN40_INTERNAL_b015c398_4_k_cu_27fe280a_254174cuda3std3__442_GLOBAL__N__b015c398_4_k_cu_27fe280a_254176ignoreE,(_ZN40_INTERNAL_b015c398_4_k_cu_27fe280a_254174cute7productE - _ZN40_INTERNAL_b015c398_4_k_cu_27fe280a_254174cuda3std3__442_GLOBAL__N__b015c398_4_k_cu_27fe280a_254176ignoreE)
_ZN40_INTERNAL_b015c398_4_k_cu_27fe280a_254174cuda3std3__442_GLOBAL__N__b015c398_4_k_cu_27fe280a_254176ignoreE:
	.zero		1
	.type		_ZN40_INTERNAL_b015c398_4_k_cu_27fe280a_254174cute7productE,@object
	.size		_ZN40_INTERNAL_b015c398_4_k_cu_27fe280a_254174cute7productE,(_ZN40_INTERNAL_b015c398_4_k_cu_27fe280a_254174cuda3std3__45__cpo3endE - _ZN40_INTERNAL_b015c398_4_k_cu_27fe280a_254174cute7productE)
_ZN40_INTERNAL_b015c398_4_k_cu_27fe280a_254174cute7productE:
	.zero		1
	.type		_ZN40_INTERNAL_b015c398_4_k_cu_27fe280a_254174cuda3std3__45__cpo3endE,@object
	.size		_ZN40_INTERNAL_b015c398_4_k_cu_27fe280a_254174cuda3std3__45__cpo3endE,(_ZN40_INTERNAL_b015c398_4_k_cu_27fe280a_254174cuda3std3__419piecewise_constructE - _ZN40_INTERNAL_b015c398_4_k_cu_27fe280a_254174cuda3std3__45__cpo3endE)
_ZN40_INTERNAL_b015c398_4_k_cu_27fe280a_254174cuda3std3__45__cpo3endE:
	.zero		1
	.type		_ZN40_INTERNAL_b015c398_4_k_cu_27fe280a_254174cuda3std3__419piecewise_constructE,@object
	.size		_ZN40_INTERNAL_b015c398_4_k_cu_27fe280a_254174cuda3std3__419piecewise_constructE,(_ZN40_INTERNAL_b015c398_4_k_cu_27fe280a_254174cuda3std3__45__cpo4cendE - _ZN40_INTERNAL_b015c398_4_k_cu_27fe280a_254174cuda3std3__419piecewise_constructE)
_ZN40_INTERNAL_b015c398_4_k_cu_27fe280a_254174cuda3std3__419piecewise_constructE:
	.zero		1
	.type		_ZN40_INTERNAL_b015c398_4_k_cu_27fe280a_254174cuda3std3__45__cpo4cendE,@object
	.size		_ZN40_INTERNAL_b015c398_4_k_cu_27fe280a_254174cuda3std3__45__cpo4cendE,(_ZN40_INTERNAL_b015c398_4_k_cu_27fe280a_254174cuda3std6ranges3__45__cpo4swapE - _ZN40_INTERNAL_b015c398_4_k_cu_27fe280a_254174cuda3std3__45__cpo4cendE)
_ZN40_INTERNAL_b015c398_4_k_cu_27fe280a_254174cuda3std3__45__cpo4cendE:
	.zero		1
	.type		_ZN40_INTERNAL_b015c398_4_k_cu_27fe280a_254174cuda3std6ranges3__45__cpo4swapE,@object
	.size		_ZN40_INTERNAL_b015c398_4_k_cu_27fe280a_254174cuda3std6ranges3__45__cpo4swapE,(.L_8 - _ZN40_INTERNAL_b015c398_4_k_cu_27fe280a_254174cuda3std6ranges3__45__cpo4swapE)
_ZN40_INTERNAL_b015c398_4_k_cu_27fe280a_254174cuda3std6ranges3__45__cpo4swapE:
	.zero		1
.L_8:


//--------------------- .nv.constant0._ZN7cutlass13device_kernelINS_4gemm6kernel13GemmUniversalIN4cute5tupleIJiiiiEEENS1_10collective13CollectiveMmaINS1_34MainloopSm90TmaGmmaWarpSpecializedILi11ENS5_IJNS4_1CILi2EEENSA_ILi4EEENSA_ILi1EEEEEENS1_32KernelTmaWarpSpecializedPingpongEEENS5_IJNSA_ILi64EEENSA_ILi256EEENSA_ILi32EEEEEENS_10bfloat16_tENS5_IJlSD_lEEESL_SM_NS4_8TiledMMAINS4_8MMA_AtomIJNS4_4SM904GMMA28MMA_64x256x16_F32BF16BF16_SSILNSQ_5MajorE0ELSS_0ELNSQ_7ScaleInE1ELST_1EEEEEENS4_6LayoutINS5_IJSD_SD_SD_EEENS5_IJNSA_ILi0EEESY_SY_EEEEENS5_IJNS4_10UnderscoreES11_S11_EEEEENS4_23SM90_TMA_LOAD_MULTICASTENS4_14ComposedLayoutINS4_7SwizzleILi2ELi4ELi3EEENS4_18smem_ptr_flag_bitsILi16EEENSW_INS5_IJNSA_ILi8EEESJ_EEENS5_IJSJ_SD_EEEEEEEvNS4_8identityES14_S1E_vS1F_EENS_8epilogue10collective6detail29Sm90TmaWarpSpecializedAdapterINS1I_15DefaultEpilogueISL_SM_SM_NS1H_6thread17LinearCombinationISL_Li1EffLNS1M_9ScaleType4KindE0ELNS_15FloatRoundStyleE2ESL_EENS1_15EpilogueDefaultEEEEEvvEEEEvNT_6ParamsE --------------------------
	.section	.nv.constant0._ZN7cutlass13device_kernelINS_4gemm6kernel13GemmUniversalIN4cute5tupleIJiiiiEEENS1_10collective13CollectiveMmaINS1_34MainloopSm90TmaGmmaWarpSpecializedILi11ENS5_IJNS4_1CILi2EEENSA_ILi4EEENSA_ILi1EEEEEENS1_32KernelTmaWarpSpecializedPingpongEEENS5_IJNSA_ILi64EEENSA_ILi256EEENSA_ILi32EEEEEENS_10bfloat16_tENS5_IJlSD_lEEESL_SM_NS4_8TiledMMAINS4_8MMA_AtomIJNS4_4SM904GMMA28MMA_64x256x16_F32BF16BF16_SSILNSQ_5MajorE0ELSS_0ELNSQ_7ScaleInE1ELST_1EEEEEENS4_6LayoutINS5_IJSD_SD_SD_EEENS5_IJNSA_ILi0EEESY_SY_EEEEENS5_IJNS4_10UnderscoreES11_S11_EEEEENS4_23SM90_TMA_LOAD_MULTICASTENS4_14ComposedLayoutINS4_7SwizzleILi2ELi4ELi3EEENS4_18smem_ptr_flag_bitsILi16EEENSW_INS5_IJNSA_ILi8EEESJ_EEENS5_IJSJ_SD_EEEEEEEvNS4_8identityES14_S1E_vS1F_EENS_8epilogue10collective6detail29Sm90TmaWarpSpecializedAdapterINS1I_15DefaultEpilogueISL_SM_SM_NS1H_6thread17LinearCombinationISL_Li1EffLNS1M_9ScaleType4KindE0ELNS_15FloatRoundStyleE2ESL_EENS1_15EpilogueDefaultEEEEEvvEEEEvNT_6ParamsE,"a",@progbits
	.sectionflags	@""
	.align	4
.nv.constant0._ZN7cutlass13device_kernelINS_4gemm6kernel13GemmUniversalIN4cute5tupleIJiiiiEEENS1_10collective13CollectiveMmaINS1_34MainloopSm90TmaGmmaWarpSpecializedILi11ENS5_IJNS4_1CILi2EEENSA_ILi4EEENSA_ILi1EEEEEENS1_32KernelTmaWarpSpecializedPingpongEEENS5_IJNSA_ILi64EEENSA_ILi256EEENSA_ILi32EEEEEENS_10bfloat16_tENS5_IJlSD_lEEESL_SM_NS4_8TiledMMAINS4_8MMA_AtomIJNS4_4SM904GMMA28MMA_64x256x16_F32BF16BF16_SSILNSQ_5MajorE0ELSS_0ELNSQ_7ScaleInE1ELST_1EEEEEENS4_6LayoutINS5_IJSD_SD_SD_EEENS5_IJNSA_ILi0EEESY_SY_EEEEENS5_IJNS4_10UnderscoreES11_S11_EEEEENS4_23SM90_TMA_LOAD_MULTICASTENS4_14ComposedLayoutINS4_7SwizzleILi2ELi4ELi3EEENS4_18smem_ptr_flag_bitsILi16EEENSW_INS5_IJNSA_ILi8EEESJ_EEENS5_IJSJ_SD_EEEEEEEvNS4_8identityES14_S1E_vS1F_EENS_8epilogue10collective6detail29Sm90TmaWarpSpecializedAdapterINS1I_15DefaultEpilogueISL_SM_SM_NS1H_6thread17LinearCombinationISL_Li1EffLNS1M_9ScaleType4KindE0ELNS_15FloatRoundStyleE2ESL_EENS1_15EpilogueDefaultEEEEEvvEEEEvNT_6ParamsE:
	.zero		1664


//--------------------- SYMBOLS --------------------------

	.type		.nv.reservedSmem.offset0,@object
	.size		.nv.reservedSmem.offset0,0x4
	.type		__assertfail,@function
